def matmul_kernel(
    a_ptr,
    b_ptr,
    c_ptr,
    M,
    N,
    K,
    stride_am,
    stride_ak,
    stride_bk,
    stride_bn,
    stride_cm,
    stride_cn,
    BLOCK_M: tl.constexpr,
    BLOCK_N: tl.constexpr,
    BLOCK_K: tl.constexpr,
    GROUP_M: tl.constexpr,
):
    pid = tl.program_id(axis=0)
    num_pid_m = tl.cdiv(M, BLOCK_M)
    num_pid_n = tl.cdiv(N, BLOCK_N)
    num_pid_in_group = GROUP_M * num_pid_n
    group_id = pid // num_pid_in_group
    first_pid_m = group_id * GROUP_M
    group_size_m = min(num_pid_m - first_pid_m, GROUP_M)
    pid_m = first_pid_m + ((pid % num_pid_in_group) % group_size_m)
    pid_n = (pid % num_pid_in_group) // group_size_m

    offs_am = (pid_m * BLOCK_M + tl.arange(0, BLOCK_M)) % M
    offs_bn = (pid_n * BLOCK_N + tl.arange(0, BLOCK_N)) % N
    offs_k = tl.arange(0, BLOCK_K)
    a_ptrs = a_ptr + offs_am[:, None] * stride_am + offs_k[None, :] * stride_ak
    b_ptrs = b_ptr + offs_k[:, None] * stride_bk + offs_bn[None, :] * stride_bn

    acc = tl.zeros((BLOCK_M, BLOCK_N), dtype=tl.float32)
    for kk in range(0, tl.cdiv(K, BLOCK_K)):
        a = tl.load(a_ptrs, mask=offs_k[None, :] < K - kk * BLOCK_K, other=0.0)
        b = tl.load(b_ptrs, mask=offs_k[:, None] < K - kk * BLOCK_K, other=0.0)
        acc = tl.dot(a, b, acc)
        a_ptrs += BLOCK_K * stride_ak
        b_ptrs += BLOCK_K * stride_bk

    c = acc.to(c_ptr.dtype.element_ty)
    offs_cm = pid_m * BLOCK_M + tl.arange(0, BLOCK_M)
    offs_cn = pid_n * BLOCK_N + tl.arange(0, BLOCK_N)
    c_ptrs = c_ptr + offs_cm[:, None] * stride_cm + offs_cn[None, :] * stride_cn
    mask = (offs_cm[:, None] < M) & (offs_cn[None, :] < N)
    tl.store(c_ptrs, c, mask=mask)

# config = {"BLOCK_K": 32, "BLOCK_M": 256, "BLOCK_N": 128, "GROUP_M": 8, "arch": "sm_100", "dtype": "fp8e4m3", "num_ctas": 2, "num_stages": 3, "num_warps": 4}
# arch = sm_100


// ===== COMPILED SASS (sm_100a) =====

	.target	sm_100a

	.elftype	@"ET_EXEC"


//--------------------- .note.nv.tkinfo           --------------------------
	.section	.note.nv.tkinfo,"",@"SHT_NOTE"
	.sectionflags	@"SHF_NOTE_NV_TKINFO"
	.tkinfo
        /*0018*/ 	.word	0x00000081
        /*0030*/ 	.string	""
        /*0030*/ 	.string	"ptxas-blackwell"
        /*0030*/ 	.string	"Cuda compilation tools, release 12.9, V12.9.86"
        /*0030*/ 	.string	"Build cuda_12.9.r12.9/compiler.36037853_0"
        /*0030*/ 	.string	"-v  -suppress-debug-info  -lineinfo  -arch sm_100a "



//--------------------- .note.nv.cuver            --------------------------
	.section	.note.nv.cuver,"",@"SHT_NOTE"
	.sectionflags	@"SHF_NOTE_NV_CUVER"
        /*0018*/ 	.short	0x0001
        /*001a*/ 	.short	0x0064
        /*001c*/ 	.short	0x0001
        /*001e*/ 	.short	0x0000
        /*0020*/ 	.short	0x0001
        /*0022*/ 	.short	0x0000


//--------------------- .nv.info                  --------------------------
	.section	.nv.info,"",@"SHT_CUDA_INFO"
	.align	4


	//----- nvinfo : EIATTR_REGCOUNT
	.align		4
        /*0000*/ 	.byte	0x04, 0x2f
        /*0002*/ 	.short	(.L_6 - .L_5)
	.align		4
.L_5:
        /*0004*/ 	.word	index@(matmul_kernel)
        /*0008*/ 	.word	0x000000c6


	//----- nvinfo : EIATTR_FRAME_SIZE
	.align		4
.L_6:
        /*000c*/ 	.byte	0x04, 0x11
        /*000e*/ 	.short	(.L_8 - .L_7)
	.align		4
.L_7:
        /*0010*/ 	.word	index@($__internal_2_$__cuda_sm10x_tcgen05_guardrail_trap_unallocated_columns_being_dealloced)
        /*0014*/ 	.word	0x00000000


	//----- nvinfo : EIATTR_FRAME_SIZE
	.align		4
.L_8:
        /*0018*/ 	.byte	0x04, 0x11
        /*001a*/ 	.short	(.L_10 - .L_9)
	.align		4
.L_9:
        /*001c*/ 	.word	index@($__internal_1_$__cuda_sm10x_tcgen05_guardrail_trap_phase_invalid_during_alloc)
        /*0020*/ 	.word	0x00000000


	//----- nvinfo : EIATTR_FRAME_SIZE
	.align		4
.L_10:
        /*0024*/ 	.byte	0x04, 0x11
        /*0026*/ 	.short	(.L_12 - .L_11)
	.align		4
.L_11:
        /*0028*/ 	.word	index@($__internal_0_$__cuda_sm10x_tcgen05_guardrail_trap_col_being_dealloced_not_returned_by_alloc)
        /*002c*/ 	.word	0x00000000


	//----- nvinfo : EIATTR_FRAME_SIZE
	.align		4
.L_12:
        /*0030*/ 	.byte	0x04, 0x11
        /*0032*/ 	.short	(.L_14 - .L_13)
	.align		4
.L_13:
        /*0034*/ 	.word	index@(matmul_kernel)
        /*0038*/ 	.word	0x00000000


	//----- nvinfo : EIATTR_MIN_STACK_SIZE
	.align		4
.L_14:
        /*003c*/ 	.byte	0x04, 0x12
        /*003e*/ 	.short	(.L_16 - .L_15)
	.align		4
.L_15:
        /*0040*/ 	.word	index@(matmul_kernel)
        /*0044*/ 	.word	0x00000000
.L_16:


//--------------------- .nv.info.matmul_kernel    --------------------------
	.section	.nv.info.matmul_kernel,"",@"SHT_CUDA_INFO"
	.sectionflags	@""
	.align	4


	//----- nvinfo : EIATTR_CUDA_API_VERSION
	.align		4
        /*0000*/ 	.byte	0x04, 0x37
        /*0002*/ 	.short	(.L_18 - .L_17)
.L_17:
        /*0004*/ 	.word	0x00000081


	//----- nvinfo : EIATTR_KPARAM_INFO
	.align		4
.L_18:
        /*0008*/ 	.byte	0x04, 0x17
        /*000a*/ 	.short	(.L_20 - .L_19)
.L_19:
        /*000c*/ 	.word	0x00000000
        /*0010*/ 	.short	0x000d
        /*0012*/ 	.short	0x0048
        /*0014*/ 	.byte	0x00, 0xf4, 0x21, 0x00


	//----- nvinfo : EIATTR_KPARAM_INFO
	.align		4
.L_20:
        /*0018*/ 	.byte	0x04, 0x17
        /*001a*/ 	.short	(.L_22 - .L_21)
.L_21:
        /*001c*/ 	.word	0x00000000
        /*0020*/ 	.short	0x000c
        /*0022*/ 	.short	0x0040
        /*0024*/ 	.byte	0x00, 0xf4, 0x21, 0x00


	//----- nvinfo : EIATTR_KPARAM_INFO
	.align		4
.L_22:
        /*0028*/ 	.byte	0x04, 0x17
        /*002a*/ 	.short	(.L_24 - .L_23)
.L_23:
        /*002c*/ 	.word	0x00000000
        /*0030*/ 	.short	0x000b
        /*0032*/ 	.short	0x0038
        /*0034*/ 	.byte	0x00, 0xf0, 0x11, 0x00


	//----- nvinfo : EIATTR_KPARAM_INFO
	.align		4
.L_24:
        /*0038*/ 	.byte	0x04, 0x17
        /*003a*/ 	.short	(.L_26 - .L_25)
.L_25:
        /*003c*/ 	.word	0x00000000
        /*0040*/ 	.short	0x000a
        /*0042*/ 	.short	0x0034
        /*0044*/ 	.byte	0x00, 0xf0, 0x11, 0x00


	//----- nvinfo : EIATTR_KPARAM_INFO
	.align		4
.L_26:
        /*0048*/ 	.byte	0x04, 0x17
        /*004a*/ 	.short	(.L_28 - .L_27)
.L_27:
        /*004c*/ 	.word	0x00000000
        /*0050*/ 	.short	0x0009
        /*0052*/ 	.short	0x0030
        /*0054*/ 	.byte	0x00, 0xf0, 0x11, 0x00


	//----- nvinfo : EIATTR_KPARAM_INFO
	.align		4
.L_28:
        /*0058*/ 	.byte	0x04, 0x17
        /*005a*/ 	.short	(.L_30 - .L_29)
.L_29:
        /*005c*/ 	.word	0x00000000
        /*0060*/ 	.short	0x0008
        /*0062*/ 	.short	0x002c
        /*0064*/ 	.byte	0x00, 0xf0, 0x11, 0x00


	//----- nvinfo : EIATTR_KPARAM_INFO
	.align		4
.L_30:
        /*0068*/ 	.byte	0x04, 0x17
        /*006a*/ 	.short	(.L_32 - .L_31)
.L_31:
        /*006c*/ 	.word	0x00000000
        /*0070*/ 	.short	0x0007
        /*0072*/ 	.short	0x0028
        /*0074*/ 	.byte	0x00, 0xf0, 0x11, 0x00


	//----- nvinfo : EIATTR_KPARAM_INFO
	.align		4
.L_32:
        /*0078*/ 	.byte	0x04, 0x17
        /*007a*/ 	.short	(.L_34 - .L_33)
.L_33:
        /*007c*/ 	.word	0x00000000
        /*0080*/ 	.short	0x0006
        /*0082*/ 	.short	0x0024
        /*0084*/ 	.byte	0x00, 0xf0, 0x11, 0x00


	//----- nvinfo : EIATTR_KPARAM_INFO
	.align		4
.L_34:
        /*0088*/ 	.byte	0x04, 0x17
        /*008a*/ 	.short	(.L_36 - .L_35)
.L_35:
        /*008c*/ 	.word	0x00000000
        /*0090*/ 	.short	0x0005
        /*0092*/ 	.short	0x0020
        /*0094*/ 	.byte	0x00, 0xf0, 0x11, 0x00


	//----- nvinfo : EIATTR_KPARAM_INFO
	.align		4
.L_36:
        /*0098*/ 	.byte	0x04, 0x17
        /*009a*/ 	.short	(.L_38 - .L_37)
.L_37:
        /*009c*/ 	.word	0x00000000
        /*00a0*/ 	.short	0x0004
        /*00a2*/ 	.short	0x001c
        /*00a4*/ 	.byte	0x00, 0xf0, 0x11, 0x00


	//----- nvinfo : EIATTR_KPARAM_INFO
	.align		4
.L_38:
        /*00a8*/ 	.byte	0x04, 0x17
        /*00aa*/ 	.short	(.L_40 - .L_39)
.L_39:
        /*00ac*/ 	.word	0x00000000
        /*00b0*/ 	.short	0x0003
        /*00b2*/ 	.short	0x0018
        /*00b4*/ 	.byte	0x00, 0xf0, 0x11, 0x00


	//----- nvinfo : EIATTR_KPARAM_INFO
	.align		4
.L_40:
        /*00b8*/ 	.byte	0x04, 0x17
        /*00ba*/ 	.short	(.L_42 - .L_41)
.L_41:
        /*00bc*/ 	.word	0x00000000
        /*00c0*/ 	.short	0x0002
        /*00c2*/ 	.short	0x0010
        /*00c4*/ 	.byte	0x00, 0xf4, 0x21, 0x00


	//----- nvinfo : EIATTR_KPARAM_INFO
	.align		4
.L_42:
        /*00c8*/ 	.byte	0x04, 0x17
        /*00ca*/ 	.short	(.L_44 - .L_43)
.L_43:
        /*00cc*/ 	.word	0x00000000
        /*00d0*/ 	.short	0x0001
        /*00d2*/ 	.short	0x0008
        /*00d4*/ 	.byte	0x00, 0xf4, 0x21, 0x00


	//----- nvinfo : EIATTR_KPARAM_INFO
	.align		4
.L_44:
        /*00d8*/ 	.byte	0x04, 0x17
        /*00da*/ 	.short	(.L_46 - .L_45)
.L_45:
        /*00dc*/ 	.word	0x00000000
        /*00e0*/ 	.short	0x0000
        /*00e2*/ 	.short	0x0000
        /*00e4*/ 	.byte	0x00, 0xf4, 0x21, 0x00


	//----- nvinfo : EIATTR_EXPLICIT_CLUSTER
	.align		4
.L_46:
        /*00e8*/ 	.byte	0x01, 0x3e
	.zero		2


	//----- nvinfo : EIATTR_CTA_PER_CLUSTER
	.align		4
        /*00ec*/ 	.byte	0x04, 0x3d
        /*00ee*/ 	.short	(.L_48 - .L_47)
.L_47:
        /*00f0*/ 	.word	0x00000002
        /*00f4*/ 	.word	0x00000001
        /*00f8*/ 	.word	0x00000001


	//----- nvinfo : EIATTR_AT_ENTRY_FRAGMENTS
	.align		4
.L_48:
        /*00fc*/ 	.byte	0x04, 0x4f
        /*00fe*/ 	.short	(.L_50 - .L_49)


	//   ....[0]....
.L_49:
        /*0100*/ 	.word	0x00000004


	//   ....[1]....
        /*0104*/ 	.word	0x00000005


	//----- nvinfo : EIATTR_RESERVED_SMEM_USED
	.align		4
.L_50:
        /*0108*/ 	.byte	0x01, 0x41
	.zero		2


	//----- nvinfo : EIATTR_SPARSE_MMA_MASK
	.align		4
        /*010c*/ 	.byte	0x03, 0x50
        /*010e*/ 	.short	0x0000


	//----- nvinfo : EIATTR_TCGEN05_2CTA_USED
	.align		4
        /*0110*/ 	.byte	0x01, 0x52
	.zero		2


	//----- nvinfo : EIATTR_MAXREG_COUNT
	.align		4
        /*0114*/ 	.byte	0x03, 0x1b
        /*0116*/ 	.short	0x00ff


	//----- nvinfo : EIATTR_NUM_BARRIERS
	.align		4
        /*0118*/ 	.byte	0x02, 0x4c
        /*011a*/ 	.byte	0x01
	.zero		1


	//----- nvinfo : EIATTR_INT_WARP_WIDE_INSTR_OFFSETS
	.align		4
        /*011c*/ 	.byte	0x04, 0x31
        /*011e*/ 	.short	(.L_52 - .L_51)


	//   ....[0]....
.L_51:
        /*0120*/ 	.word	0x00001c20


	//   ....[1]....
        /*0124*/ 	.word	0x00001c50


	//   ....[2]....
        /*0128*/ 	.word	0x000037d0


	//   ....[3]....
        /*012c*/ 	.word	0x00009a30


	//   ....[4]....
        /*0130*/ 	.word	0x00009a80


	//----- nvinfo : EIATTR_COOP_GROUP_MASK_REGIDS
	.align		4
.L_52:
        /*0134*/ 	.byte	0x04, 0x29
        /*0136*/ 	.short	(.L_54 - .L_53)


	//   ....[0]....
.L_53:
        /*0138*/ 	.word	0xffffffff


	//   ....[1]....
        /*013c*/ 	.word	0xffffffff


	//   ....[2]....
        /*0140*/ 	.word	0xffffffff


	//   ....[3]....
        /*0144*/ 	.word	0xffffffff


	//----- nvinfo : EIATTR_COOP_GROUP_INSTR_OFFSETS
	.align		4
.L_54:
        /*0148*/ 	.byte	0x04, 0x28
        /*014a*/ 	.short	(.L_56 - .L_55)


	//   ....[0]....
.L_55:
        /*014c*/ 	.word	0x00000070


	//   ....[1]....
        /*0150*/ 	.word	0x00000670


	//   ....[2]....
        /*0154*/ 	.word	0x000098c0


	//   ....[3]....
        /*0158*/ 	.word	0x00009b30


	//----- nvinfo : EIATTR_VRC_CTA_INIT_COUNT
	.align		4
.L_56:
        /*015c*/ 	.byte	0x02, 0x4a
        /*015e*/ 	.byte	0x80
	.zero		1


	//----- nvinfo : EIATTR_MBARRIER_INSTR_OFFSETS
	.align		4
        /*0160*/ 	.byte	0x04, 0x39
        /*0162*/ 	.short	(.L_58 - .L_57)


	//   ....[0]....
.L_57:
        /*0164*/ 	.word	0x000002f0
        /*0168*/ 	.word	0x00000007
        /*016c*/ 	.word	0x00000000
        /*0170*/ 	.short	0x010a
        /*0172*/ 	.byte	0xff
	.zero		1


	//   ....[1]....
        /*0174*/ 	.word	0x00000310
        /*0178*/ 	.word	0x00000007
        /*017c*/ 	.word	0x00000000
        /*0180*/ 	.short	0x010a
        /*0182*/ 	.byte	0xff
	.zero		1


	//   ....[2]....
        /*0184*/ 	.word	0x000004e0
        /*0188*/ 	.word	0x00000009
        /*018c*/ 	.word	0x00000000
        /*0190*/ 	.short	0x010a
        /*0192*/ 	.byte	0xff
	.zero		1


	//   ....[3]....
        /*0194*/ 	.word	0x00000500
        /*0198*/ 	.word	0x00000009
        /*019c*/ 	.word	0x00000000
        /*01a0*/ 	.short	0x010a
        /*01a2*/ 	.byte	0xff
	.zero		1


	//   ....[4]....
        /*01a4*/ 	.word	0x000005f0
        /*01a8*/ 	.word	0x00000005
        /*01ac*/ 	.word	0x00000000
        /*01b0*/ 	.short	0x0101
        /*01b2*/ 	.byte	0xff
	.zero		1


	//   ....[5]....
        /*01b4*/ 	.word	0x00001e00
        /*01b8*/ 	.word	0x000000ff
        /*01bc*/ 	.word	0x00000000
        /*01c0*/ 	.short	0x0100
        /*01c2*/ 	.byte	0x0b
	.zero		1


	//   ....[6]....
        /*01c4*/ 	.word	0x00003830
        /*01c8*/ 	.word	0x000000ff
        /*01cc*/ 	.word	0x00003008
        /*01d0*/ 	.short	0x0100
        /*01d2*/ 	.byte	0x0e
	.zero		1


	//   ....[7]....
        /*01d4*/ 	.word	0x00003ec0
        /*01d8*/ 	.word	0x000000ff
        /*01dc*/ 	.word	0x00000000
        /*01e0*/ 	.short	0x010a
        /*01e2*/ 	.byte	0x0b
	.zero		1


	//   ....[8]....
        /*01e4*/ 	.word	0x000053b0
        /*01e8*/ 	.word	0x000000ff
        /*01ec*/ 	.word	0x00000000
        /*01f0*/ 	.short	0x010a
        /*01f2*/ 	.byte	0x0b
	.zero		1


	//   ....[9]....
        /*01f4*/ 	.word	0x00005550
        /*01f8*/ 	.word	0x000000ff
        /*01fc*/ 	.word	0x00003000
        /*0200*/ 	.short	0x0108
        /*0202*/ 	.byte	0x0e
	.zero		1


	//   ....[10]....
        /*0204*/ 	.word	0x000055e0
        /*0208*/ 	.word	0x000000ff
        /*020c*/ 	.word	0x00003008
        /*0210*/ 	.short	0x0108
        /*0212*/ 	.byte	0x0e
	.zero		1


	//   ....[11]....
        /*0214*/ 	.word	0x00009b60
        /*0218*/ 	.word	0x00000007
        /*021c*/ 	.word	0x00000000
        /*0220*/ 	.short	0x010a
        /*0222*/ 	.byte	0xff
	.zero		1


	//   ....[12]....
        /*0224*/ 	.word	0x00009bc0
        /*0228*/ 	.word	0x00000009
        /*022c*/ 	.word	0x00000000
        /*0230*/ 	.short	0x010a
        /*0232*/ 	.byte	0xff
	.zero		1


	//   ....[13]....
        /*0234*/ 	.word	0x00009c10
        /*0238*/ 	.word	0x000000ff
        /*023c*/ 	.word	0x00000000
        /*0240*/ 	.short	0x010a
        /*0242*/ 	.byte	0x0b
	.zero		1


	//   ....[14]....
        /*0244*/ 	.word	0x00009c40
        /*0248*/ 	.word	0x000000ff
        /*024c*/ 	.word	0x00000000
        /*0250*/ 	.short	0x010a
        /*0252*/ 	.byte	0x0b
	.zero		1


	//----- nvinfo : EIATTR_NUM_MBARRIERS
	.align		4
.L_58:
        /*0254*/ 	.byte	0x03, 0x38
        /*0256*/ 	.short	0x0002


	//----- nvinfo : EIATTR_EXIT_INSTR_OFFSETS
	.align		4
        /*0258*/ 	.byte	0x04, 0x1c
        /*025a*/ 	.short	(.L_60 - .L_59)


	//   ....[0]....
.L_59:
        /*025c*/ 	.word	0x00009b40


	//----- nvinfo : EIATTR_REQNTID
	.align		4
.L_60:
        /*0260*/ 	.byte	0x04, 0x10
        /*0262*/ 	.short	(.L_62 - .L_61)
.L_61:
        /*0264*/ 	.word	0x00000080
        /*0268*/ 	.word	0x00000001
        /*026c*/ 	.word	0x00000001


	//----- nvinfo : EIATTR_CRS_STACK_SIZE
	.align		4
.L_62:
        /*0270*/ 	.byte	0x04, 0x1e
        /*0272*/ 	.short	(.L_64 - .L_63)
.L_63:
        /*0274*/ 	.word	0x00000000


	//----- nvinfo : EIATTR_CBANK_PARAM_SIZE
	.align		4
.L_64:
        /*0278*/ 	.byte	0x03, 0x19
        /*027a*/ 	.short	0x0050


	//----- nvinfo : EIATTR_PARAM_CBANK
	.align		4
        /*027c*/ 	.byte	0x04, 0x0a
        /*027e*/ 	.short	(.L_66 - .L_65)
	.align		4
.L_65:
        /*0280*/ 	.word	index@(.nv.constant0.matmul_kernel)
        /*0284*/ 	.short	0x0380
        /*0286*/ 	.short	0x0050


	//----- nvinfo : EIATTR_SW_WAR
	.align		4
.L_66:
        /*0288*/ 	.byte	0x04, 0x36
        /*028a*/ 	.short	(.L_68 - .L_67)
.L_67:
        /*028c*/ 	.word	0x00000008
.L_68:


//--------------------- .nv.compat                --------------------------
	.section	.nv.compat,"",@"SHT_CUDA_COMPAT_INFO"
	.align	4
        /*0000*/ 	.byte	0x02, 0x02, 0x02, 0x00, 0x02, 0x05, 0x05, 0x00, 0x02, 0x03, 0x00, 0x00, 0x02, 0x06, 0x01, 0x00


//--------------------- .nv.callgraph             --------------------------
	.section	.nv.callgraph,"",@"SHT_CUDA_CALLGRAPH"
	.align	4
	.sectionentsize	8
	.align		4
        /*0000*/ 	.word	0x00000000
	.align		4
        /*0004*/ 	.word	0xffffffff
	.align		4
        /*0008*/ 	.word	0x00000000
	.align		4
        /*000c*/ 	.word	0xfffffffe
	.align		4
        /*0010*/ 	.word	0x00000000
	.align		4
        /*0014*/ 	.word	0xfffffffd
	.align		4
        /*0018*/ 	.word	0x00000000
	.align		4
        /*001c*/ 	.word	0xfffffffc


//--------------------- .text.matmul_kernel       --------------------------
	.section	.text.matmul_kernel,"ax",@progbits
	.align	128
        .global         matmul_kernel
        .type           matmul_kernel,@function
        .size           matmul_kernel,(.L_x_28 - matmul_kernel)
        .other          matmul_kernel,@"STO_CUDA_ENTRY STV_DEFAULT"
matmul_kernel:
.text.matmul_kernel:
[----:B------:R-:W0:Y:S01]  /*0000*/  LDC R1, c[0x0][0x37c] ;  /* 0x0000df00ff017b82 */ /* 0x000e220000000800 */
[----:B------:R-:W1:Y:S01]  /*0010*/  S2R R18, SR_TID.X ;  /* 0x0000000000127919 */ /* 0x000e620000002100 */
[----:B------:R-:W2:Y:S01]  /*0020*/  LDCU.64 UR20, c[0x0][0x358] ;  /* 0x00006b00ff1477ac */ /* 0x000ea20008000a00 */
[----:B-1----:R-:W-:-:S13]  /*0030*/  ISETP.GE.U32.AND P0, PT, R18, 0x20, PT ;  /* 0x000000201200780c */ /* 0x002fda0003f06070 */
[----:B------:R-:W-:Y:S02]  /*0040*/  VOTEU.ANY UP0, P0 ;  /* 0x0000000000ff7886 */ /* 0x000fe40000000100 */
[----:B0-2---:R-:W-:Y:S05]  /*0050*/  BRA.U UP0, `(.L_x_0) ;  /* 0x0000000500887547 */ /* 0x005fea000b800000 */
[----:B------:R-:W0:Y:S01]  /*0060*/  S2R R11, SR_CgaCtaId ;  /* 0x00000000000b7919 */ /* 0x000e220000008800 */
[----:B------:R-:W-:Y:S01]  /*0070*/  NOP ;  /* 0x0000000000007918 */ /* 0x000fe20000000000 */
[----:B------:R-:W-:-:S04]  /*0080*/  MOV R0, 0x40 ;  /* 0x0000004000007802 */ /* 0x000fc80000000f00 */
[----:B0-----:R-:W-:Y:S02]  /*0090*/  LEA R2, R11, R0, 0x18 ;  /* 0x000000000b027211 */ /* 0x001fe400078ec0ff */
[----:B------:R-:W-:-:S04]  /*00a0*/  MOV R0, 0x400 ;  /* 0x0000040000007802 */ /* 0x000fc80000000f00 */
[----:B------:R-:W0:Y:S01]  /*00b0*/  LDS.U8 R2, [R2] ;  /* 0x0000000002027984 */ /* 0x000e220000000000 */
[----:B------:R-:W-:Y:S02]  /*00c0*/  LEA R0, R11, R0, 0x18 ;  /* 0x000000000b007211 */ /* 0x000fe400078ec0ff */
[----:B0-----:R-:W-:-:S13]  /*00d0*/  ISETP.NE.AND P0, PT, R2, RZ, PT ;  /* 0x000000ff0200720c */ /* 0x001fda0003f05270 */
[----:B------:R-:W-:Y:S05]  /*00e0*/  @P0 BRA `(.L_x_1) ;  /* 0x00000004004c0947 */ /* 0x000fea0003800000 */
[C---:B------:R-:W-:Y:S02]  /*00f0*/  LOP3.LUT R2, R11.reuse, 0x1, RZ, 0xc0, !PT ;  /* 0x000000010b027812 */ /* 0x040fe400078ec0ff */
[----:B------:R-:W-:Y:S02]  /*0100*/  LOP3.LUT R5, R11, 0x1, RZ, 0x3c, !PT ;  /* 0x000000010b057812 */ /* 0x000fe400078e3cff */
[----:B------:R-:W-:-:S13]  /*0110*/  ISETP.NE.U32.AND P0, PT, R2, 0x1, PT ;  /* 0x000000010200780c */ /* 0x000fda0003f05070 */
[----:B------:R-:W-:Y:S05]  /*0120*/  @!P0 BRA `(.L_x_2) ;  /* 0x0000000000c08947 */ /* 0x000fea0003800000 */
[----:B------:R-:W-:Y:S01]  /*0130*/  ELECT P1, URZ, PT ;  /* 0x0000000000ff782f */ /* 0x000fe20003820000 */
[----:B------:R-:W-:-:S12]  /*0140*/  BSSY B0, `(.L_x_2) ;  /* 0x000002e000007945 */ /* 0x000fd80003800000 */
[----:B------:R-:W-:Y:S05]  /*0150*/  @!P1 BRA `(.L_x_3) ;  /* 0x0000000000b09947 */ /* 0x000fea0003800000 */
[----:B------:R-:W-:-:S05]  /*0160*/  UMOV UR4, 0x4 ;  /* 0x0000000400047882 */ /* 0x000fca0000000000 */
[----:B------:R-:W-:Y:S04]  /*0170*/  DEPBAR.LE SB0, 0x36 ;  /* 0x00008d800000791a */ /* 0x000fe80000000000 */
[----:B------:R-:W0:Y:S02]  /*0180*/  UTCATOMSWS.2CTA.FIND_AND_SET.ALIGN UP1, UR4, UR4 ;  /* 0x00000004000475e3 */ /* 0x000e240008220800 */
[----:B0-----:R-:W-:Y:S01]  /*0190*/  PLOP3.LUT P1, PT, PT, PT, UP1, 0x80, 0x8 ;  /* 0x000000000008781c */ /* 0x001fe20003f2f018 */
[----:B------:R-:W-:-:S03]  /*01a0*/  IMAD.U32 R4, RZ, RZ, UR4 ;  /* 0x00000004ff047e24 */ /* 0x000fc6000f8e00ff */
[----:B------:R-:W-:-:S04]  /*01b0*/  SEL R2, RZ, 0xffffffff, !P1 ;  /* 0xffffffffff027807 */ /* 0x000fc80004800000 */
[----:B------:R-:W-:-:S13]  /*01c0*/  ISETP.NE.AND P1, PT, R2, RZ, PT ;  /* 0x000000ff0200720c */ /* 0x000fda0003f25270 */
[----:B------:R-:W-:Y:S05]  /*01d0*/  @P1 BRA `(.L_x_4) ;  /* 0x0000000000241947 */ /* 0x000fea0003800000 */
.L_x_5:
[----:B------:R-:W-:Y:S05]  /*01e0*/  NANOSLEEP 0x64 ;  /* 0x000000640000795d */ /* 0x000fea0003800000 */
[----:B------:R-:W-:-:S05]  /*01f0*/  UMOV UR4, 0x4 ;  /* 0x0000000400047882 */ /* 0x000fca0000000000 */
[----:B------:R-:W-:Y:S04]  /*0200*/  DEPBAR.LE SB0, 0x36 ;  /* 0x00008d800000791a */ /* 0x000fe80000000000 */
[----:B------:R-:W0:Y:S02]  /*0210*/  UTCATOMSWS.2CTA.FIND_AND_SET.ALIGN UP1, UR4, UR4 ;  /* 0x00000004000475e3 */ /* 0x000e240008220800 */
[----:B0-----:R-:W-:Y:S01]  /*0220*/  PLOP3.LUT P1, PT, PT, PT, UP1, 0x80, 0x8 ;  /* 0x000000000008781c */ /* 0x001fe20003f2f018 */
[----:B------:R-:W-:-:S03]  /*0230*/  IMAD.U32 R4, RZ, RZ, UR4 ;  /* 0x00000004ff047e24 */ /* 0x000fc6000f8e00ff */
[----:B------:R-:W-:-:S04]  /*0240*/  SEL R2, RZ, 0xffffffff, !P1 ;  /* 0xffffffffff027807 */ /* 0x000fc80004800000 */
[----:B------:R-:W-:-:S13]  /*0250*/  ISETP.NE.AND P1, PT, R2, RZ, PT ;  /* 0x000000ff0200720c */ /* 0x000fda0003f25270 */
[----:B------:R-:W-:Y:S05]  /*0260*/  @!P1 BRA `(.L_x_5) ;  /* 0xfffffffc00dc9947 */ /* 0x000fea000383ffff */
.L_x_4:
[----:B------:R-:W-:Y:S01]  /*0270*/  MOV R2, 0x60 ;  /* 0x0000006000027802 */ /* 0x000fe20000000f00 */
[----:B------:R-:W-:Y:S01]  /*0280*/  IMAD.MOV.U32 R10, RZ, RZ, 0x4 ;  /* 0x00000004ff0a7424 */ /* 0x000fe200078e00ff */
[----:B------:R-:W-:Y:S01]  /*0290*/  MOV R3, 0x58 ;  /* 0x0000005800037802 */ /* 0x000fe20000000f00 */
[----:B------:R-:W-:Y:S01]  /*02a0*/  IMAD.MOV.U32 R13, RZ, RZ, 0xf ;  /* 0x0000000fff0d7424 */ /* 0x000fe200078e00ff */
[C---:B------:R-:W-:Y:S02]  /*02b0*/  LEA R6, R11.reuse, R2, 0x18 ;  /* 0x000000020b067211 */ /* 0x040fe400078ec0ff */
[----:B------:R-:W-:-:S03]  /*02c0*/  LEA R7, R11, R3, 0x18 ;  /* 0x000000030b077211 */ /* 0x000fc600078ec0ff */
[----:B------:R-:W0:Y:S02]  /*02d0*/  LDS R2, [R6] ;  /* 0x0000000006027984 */ /* 0x000e240000000800 */
[----:B0-----:R-:W-:-:S04]  /*02e0*/  IMAD.U32 R2, R2, -0x80000000, RZ ;  /* 0x8000000002027824 */ /* 0x001fc800078e00ff */
[----:B------:R-:W0:Y:S02]  /*02f0*/  SYNCS.PHASECHK.TRANS64.TRYWAIT P1, [R7+URZ], R2 ;  /* 0x00000002070075a7 */ /* 0x000e2400080211ff */
[----:B0-----:R-:W-:Y:S05]  /*0300*/  @P1 BRA `(.L_x_6) ;  /* 0x0000000000081947 */ /* 0x001fea0003800000 */
[----:B------:R-:W0:Y:S02]  /*0310*/  SYNCS.PHASECHK.TRANS64.TRYWAIT P1, [R7+URZ], R2 ;  /* 0x00000002070075a7 */ /* 0x000e2400080211ff */
[----:B0-----:R-:W-:Y:S05]  /*0320*/  @!P1 BRA `(.L_x_7) ;  /* 0x0000009800089947 */ /* 0x001fea0003800000 */
.L_x_6:
[C---:B------:R-:W-:Y:S01]  /*0330*/  PRMT R9, R5.reuse, 0x654, R7 ;  /* 0x0000065405097816 */ /* 0x040fe20000000007 */
[C---:B0-----:R-:W-:Y:S01]  /*0340*/  IMAD.SHL.U32 R3, R4.reuse, 0x20, RZ ;  /* 0x0000002004037824 */ /* 0x041fe200078e00ff */
[----:B------:R-:W-:Y:S01]  /*0350*/  PRMT R8, R5, 0x654, R0 ;  /* 0x0000065405087816 */ /* 0x000fe20000000000 */
[----:B------:R-:W-:Y:S01]  /*0360*/  IMAD.MOV.U32 R12, RZ, RZ, 0x1 ;  /* 0x00000001ff0c7424 */ /* 0x000fe200078e00ff */
[----:B------:R0:W-:Y:S01]  /*0370*/  SYNCS.ARRIVE.TRANS64.RED RZ, [R9+URZ], R10 ;  /* 0x0000000a09ff79a7 */ /* 0x0001e200080004ff */
[----:B------:R-:W-:Y:S01]  /*0380*/  VIADD R7, R4, 0x10 ;  /* 0x0000001004077836 */ /* 0x000fe20000000000 */
[----:B------:R1:W-:Y:S01]  /*0390*/  STS [R0], R3 ;  /* 0x0000000300007388 */ /* 0x0003e20000000800 */
[----:B------:R-:W-:-:S03]  /*03a0*/  SHF.L.U32 R2, R13, R4, RZ ;  /* 0x000000040d027219 */ /* 0x000fc600000006ff */
[----:B------:R-:W-:Y:S01]  /*03b0*/  SHF.L.U32 R7, R12, R7, RZ ;  /* 0x000000070c077219 */ /* 0x000fe200000006ff */
[----:B------:R1:W-:Y:S01]  /*03c0*/  STAS [R8.64], R4 ;  /* 0x0000000408007dbd */ /* 0x0003e2000c0008ff */
[----:B0-----:R-:W-:Y:S02]  /*03d0*/  MOV R10, 0x50 ;  /* 0x00000050000a7802 */ /* 0x001fe40000000f00 */
[----:B------:R-:W-:Y:S02]  /*03e0*/  LOP3.LUT R2, R7, R2, RZ, 0xfc, !PT ;  /* 0x0000000207027212 */ /* 0x000fe400078efcff */
[----:B------:R-:W-:-:S05]  /*03f0*/  LEA R7, R11, R10, 0x18 ;  /* 0x0000000a0b077211 */ /* 0x000fca00078ec0ff */
[----:B------:R1:W-:Y:S04]  /*0400*/  ATOMS.OR RZ, [R7], R2 ;  /* 0x0000000207ff738c */ /* 0x0003e80003000000 */
[----:B------:R1:W-:Y:S02]  /*0410*/  ATOMS.XOR RZ, [R6], R12 ;  /* 0x0000000c06ff738c */ /* 0x0003e40003800000 */
.L_x_3:
[----:B------:R-:W-:Y:S05]  /*0420*/  BSYNC B0 ;  /* 0x0000000000007941 */ /* 0x000fea0003800000 */
.L_x_2:
[----:B------:R-:W-:Y:S05]  /*0430*/  @P0 BRA `(.L_x_8) ;  /* 0x0000000000880947 */ /* 0x000fea0003800000 */
[----:B------:R-:W-:Y:S05]  /*0440*/  WARPSYNC.ALL ;  /* 0x0000000000007948 */ /* 0x000fea0003800000 */
[----:B------:R-:W-:Y:S01]  /*0450*/  NOP ;  /* 0x0000000000007918 */ /* 0x000fe20000000000 */
[----:B------:R-:W-:-:S13]  /*0460*/  ELECT P0, URZ, PT ;  /* 0x0000000000ff782f */ /* 0x000fda0003800000 */
[----:B------:R-:W-:Y:S05]  /*0470*/  @!P0 BRA `(.L_x_8) ;  /* 0x0000000000788947 */ /* 0x000fea0003800000 */
[----:B-1----:R-:W-:Y:S02]  /*0480*/  MOV R2, 0x60 ;  /* 0x0000006000027802 */ /* 0x002fe40000000f00 */
[----:B------:R-:W-:Y:S02]  /*0490*/  MOV R4, 0x58 ;  /* 0x0000005800047802 */ /* 0x000fe40000000f00 */
        /* <DEDUP_REMOVED lines=8> */
.L_x_9:
[----:B------:R-:W1:Y:S01]  /*0520*/  LDS R2, [R0] ;  /* 0x0000000000027984 */ /* 0x000e620000000800 */
[----:B------:R-:W-:Y:S01]  /*0530*/  IMAD.MOV.U32 R7, RZ, RZ, 0xf ;  /* 0x0000000fff077424 */ /* 0x000fe200078e00ff */
[----:B------:R-:W-:Y:S01]  /*0540*/  PRMT R5, R5, 0x654, R9 ;  /* 0x0000065405057816 */ /* 0x000fe20000000009 */
[----:B------:R-:W-:Y:S02]  /*0550*/  IMAD.MOV.U32 R13, RZ, RZ, 0x1 ;  /* 0x00000001ff0d7424 */ /* 0x000fe400078e00ff */
[C---:B01----:R-:W-:Y:S02]  /*0560*/  IMAD.SHL.U32 R3, R2.reuse, 0x20, RZ ;  /* 0x0000002002037824 */ /* 0x043fe400078e00ff */
[----:B------:R-:W-:Y:S01]  /*0570*/  VIADD R4, R2, 0x10 ;  /* 0x0000001002047836 */ /* 0x000fe20000000000 */
[----:B------:R-:W-:Y:S02]  /*0580*/  SHF.L.U32 R2, R7, R2, RZ ;  /* 0x0000000207027219 */ /* 0x000fe400000006ff */
[----:B------:R0:W-:Y:S02]  /*0590*/  STS [R0], R3 ;  /* 0x0000000300007388 */ /* 0x0001e40000000800 */
[----:B------:R-:W-:-:S02]  /*05a0*/  SHF.L.U32 R7, R13, R4, RZ ;  /* 0x000000040d077219 */ /* 0x000fc400000006ff */
[----:B------:R-:W-:Y:S02]  /*05b0*/  MOV R4, 0x50 ;  /* 0x0000005000047802 */ /* 0x000fe40000000f00 */
[----:B------:R-:W-:Y:S02]  /*05c0*/  LOP3.LUT R2, R7, R2, RZ, 0xfc, !PT ;  /* 0x0000000207027212 */ /* 0x000fe400078efcff */
[----:B------:R-:W-:-:S05]  /*05d0*/  LEA R11, R11, R4, 0x18 ;  /* 0x000000040b0b7211 */ /* 0x000fca00078ec0ff */
[----:B------:R0:W-:Y:S01]  /*05e0*/  ATOMS.OR RZ, [R11], R2 ;  /* 0x000000020bff738c */ /* 0x0001e20003000000 */
[----:B------:R0:W-:Y:S03]  /*05f0*/  SYNCS.ARRIVE.TRANS64.RED.A1T0 RZ, [R5+URZ], RZ ;  /* 0x000000ff05ff79a7 */ /* 0x0001e600081004ff */
[----:B------:R0:W-:Y:S01]  /*0600*/  ATOMS.XOR RZ, [R6], R13 ;  /* 0x0000000d06ff738c */ /* 0x0001e20003800000 */
[----:B------:R-:W-:Y:S05]  /*0610*/  BRA `(.L_x_8) ;  /* 0x0000000000107947 */ /* 0x000fea0003800000 */
.L_x_1:
[----:B------:R-:W-:Y:S01]  /*0620*/  IMAD.MOV.U32 R3, RZ, RZ, -0x1 ;  /* 0xffffffffff037424 */ /* 0x000fe200078e00ff */
[----:B------:R-:W-:-:S04]  /*0630*/  MOV R2, 0x660 ;  /* 0x0000066000027802 */ /* 0x000fc80000000f00 */
[----:B------:R0:W-:Y:S03]  /*0640*/  STS [R0], R3 ;  /* 0x0000000300007388 */ /* 0x0001e60000000800 */
[----:B0-----:R-:W-:Y:S05]  /*0650*/  CALL.REL.NOINC `($__internal_1_$__cuda_sm10x_tcgen05_guardrail_trap_phase_invalid_during_alloc) ;  /* 0x0000009400907944 */ /* 0x001fea0003c00000 */
.L_x_8:
[----:B------:R-:W-:Y:S05]  /*0660*/  WARPSYNC.ALL ;  /* 0x0000000000007948 */ /* 0x000fea0003800000 */
[----:B------:R-:W-:Y:S01]  /*0670*/  NOP ;  /* 0x0000000000007918 */ /* 0x000fe20000000000 */
.L_x_0:
[----:B------:R-:W2:Y:S08]  /*0680*/  LDC.64 R46, c[0x0][0x398] ;  /* 0x0000e600ff2e7b82 */ /* 0x000eb00000000a00 */
[----:B------:R-:W3:Y:S02]  /*0690*/  S2UR UR5, SR_CgaSize ;  /* 0x00000000000579c3 */ /* 0x000ee40000008a00 */
[----:B---3--:R-:W-:-:S12]  /*06a0*/  UIMAD UR5, UR5, -0xa0, URZ ;  /* 0xffffff60050578a4 */ /* 0x008fd8000f8e02ff */
[----:B------:R-:W3:Y:S01]  /*06b0*/  LDCU UR5, c[0x0][UR5+0x2b0] ;  /* 0x00005600050577ac */ /* 0x000ee20008000800 */
[----:B------:R-:W4:Y:S01]  /*06c0*/  S2R R54, SR_CgaCtaId ;  /* 0x0000000000367919 */ /* 0x000f220000008800 */
[----:B------:R-:W-:Y:S02]  /*06d0*/  SHF.R.U32.HI R169, RZ, 0x5, R18 ;  /* 0x00000005ffa97819 */ /* 0x000fe40000011612 */
[----:B0-----:R-:W-:Y:S01]  /*06e0*/  MOV R11, 0x400 ;  /* 0x00000400000b7802 */ /* 0x001fe20000000f00 */
[----:B------:R-:W0:Y:S01]  /*06f0*/  LDCU.128 UR16, c[0x0][0x380] ;  /* 0x00007000ff1077ac */ /* 0x000e220008000c00 */
[----:B------:R-:W5:Y:S02]  /*0700*/  S2UR UR4, SR_CTAID.X ;  /* 0x00000000000479c3 */ /* 0x000f640000002500 */
[----:B------:R-:W-:-:S06]  /*0710*/  R2UR UR14, R11 ;  /* 0x000000000b0e72ca */ /* 0x000fcc00000e0000 */
[----:B------:R-:W1:Y:S02]  /*0720*/  LDC R113, c[0x0][0x3a0] ;  /* 0x0000e800ff717b82 */ /* 0x000e640000000800 */
[----:B-12---:R-:W-:Y:S01]  /*0730*/  VIADD R0, R47, 0x7f ;  /* 0x0000007f2f007836 */ /* 0x006fe20000000000 */
[----:B------:R-:W-:Y:S02]  /*0740*/  IABS R24, R47 ;  /* 0x0000002f00187213 */ /* 0x000fe40000000000 */
[----:B------:R-:W-:Y:S02]  /*0750*/  IABS R21, R46 ;  /* 0x0000002e00157213 */ /* 0x000fe40000000000 */
[----:B------:R-:W-:Y:S02]  /*0760*/  SHF.R.S32.HI R3, RZ, 0x1f, R0 ;  /* 0x0000001fff037819 */ /* 0x000fe40000011400 */
[----:B-----5:R-:W-:Y:S01]  /*0770*/  I2FP.F32.U32 R5, UR4 ;  /* 0x0000000400057c45 */ /* 0x020fe20008201000 */
[----:B------:R-:W1:Y:S01]  /*0780*/  S2UR UR4, SR_CgaCtaId ;  /* 0x00000000000479c3 */ /* 0x000e620000008800 */
[----:B------:R-:W-:-:S03]  /*0790*/  LEA.HI R3, R3, R0, RZ, 0x7 ;  /* 0x0000000003037211 */ /* 0x000fc600078f38ff */
[----:B---3--:R-:W-:Y:S01]  /*07a0*/  FMUL R5, R5, UR5 ;  /* 0x0000000505057c20 */ /* 0x008fe20008400000 */
[----:B------:R-:W-:Y:S01]  /*07b0*/  SHF.R.S32.HI R3, RZ, 0x7, R3 ;  /* 0x00000007ff037819 */ /* 0x000fe20000011403 */
[----:B------:R-:W2:Y:S04]  /*07c0*/  LDCU UR5, c[0x0][0x3a4] ;  /* 0x00007480ff0577ac */ /* 0x000ea80008000800 */
[----:B------:R-:W-:Y:S01]  /*07d0*/  IMAD.SHL.U32 R4, R3, 0x8, RZ ;  /* 0x0000000803047824 */ /* 0x000fe200078e00ff */
[----:B------:R-:W-:Y:S04]  /*07e0*/  F2I.U32.TRUNC.NTZ R5, R5 ;  /* 0x0000000500057305 */ /* 0x000fe8000020f000 */
[----:B------:R-:W-:-:S04]  /*07f0*/  IABS R7, R4 ;  /* 0x0000000400077213 */ /* 0x000fc80000000000 */
[----:B------:R-:W3:Y:S01]  /*0800*/  I2F.RP R0, R7 ;  /* 0x0000000700007306 */ /* 0x000ee20000209400 */
[----:B-1----:R-:W-:-:S03]  /*0810*/  ULEA UR14, UR4, UR14, 0x18 ;  /* 0x0000000e040e7291 */ /* 0x002fc6000f8ec0ff */
[----:B------:R-:W-:-:S04]  /*0820*/  UMOV UR4, 0x1 ;  /* 0x0000000100047882 */ /* 0x000fc80000000000 */
[----:B---3--:R-:W1:Y:S02]  /*0830*/  MUFU.RCP R0, R0 ;  /* 0x0000000000007308 */ /* 0x008e640000001000 */
[----:B-1----:R-:W-:Y:S01]  /*0840*/  VIADD R2, R0, 0xffffffe ;  /* 0x0ffffffe00027836 */ /* 0x002fe20000000000 */
[----:B------:R-:W-:-:S05]  /*0850*/  IABS R0, R5 ;  /* 0x0000000500007213 */ /* 0x000fca0000000000 */
[----:B------:R1:W3:Y:S02]  /*0860*/  F2I.FTZ.U32.TRUNC.NTZ R3, R2 ;  /* 0x0000000200037305 */ /* 0x0002e4000021f000 */
[----:B-1----:R-:W-:Y:S02]  /*0870*/  IMAD.MOV.U32 R2, RZ, RZ, RZ ;  /* 0x000000ffff027224 */ /* 0x002fe400078e00ff */
[----:B---3--:R-:W-:-:S04]  /*0880*/  IMAD.MOV R6, RZ, RZ, -R3 ;  /* 0x000000ffff067224 */ /* 0x008fc800078e0a03 */
[----:B------:R-:W-:Y:S01]  /*0890*/  IMAD R9, R6, R7, RZ ;  /* 0x0000000706097224 */ /* 0x000fe200078e02ff */
[----:B------:R-:W-:-:S03]  /*08a0*/  IABS R6, R4 ;  /* 0x0000000400067213 */ /* 0x000fc60000000000 */
[----:B------:R-:W-:-:S04]  /*08b0*/  IMAD.HI.U32 R3, R3, R9, R2 ;  /* 0x0000000903037227 */ /* 0x000fc800078e0002 */
[----:B------:R-:W-:Y:S02]  /*08c0*/  IMAD.MOV R2, RZ, RZ, -R6 ;  /* 0x000000ffff027224 */ /* 0x000fe400078e0a06 */
[----:B------:R-:W-:-:S04]  /*08d0*/  IMAD.HI.U32 R3, R3, R0, RZ ;  /* 0x0000000003037227 */ /* 0x000fc800078e00ff */
[----:B------:R-:W-:Y:S02]  /*08e0*/  IMAD R0, R3, R2, R0 ;  /* 0x0000000203007224 */ /* 0x000fe400078e0200 */
[----:B----4-:R-:W-:Y:S01]  /*08f0*/  IMAD R9, R54, 0x40, R169 ;  /* 0x0000004036097824 */ /* 0x010fe200078e02a9 */
[----:B------:R-:W-:Y:S02]  /*0900*/  BAR.SYNC.DEFER_BLOCKING 0x0 ;  /* 0x0000000000007b1d */ /* 0x000fe40000010000 */
[----:B------:R-:W-:-:S13]  /*0910*/  ISETP.GT.U32.AND P1, PT, R7, R0, PT ;  /* 0x000000000700720c */ /* 0x000fda0003f24070 */
[----:B------:R-:W-:Y:S02]  /*0920*/  @!P1 IMAD.IADD R0, R0, 0x1, -R7 ;  /* 0x0000000100009824 */ /* 0x000fe400078e0a07 */
[----:B------:R-:W-:Y:S01]  /*0930*/  @!P1 VIADD R3, R3, 0x1 ;  /* 0x0000000103039836 */ /* 0x000fe20000000000 */
[----:B------:R-:W-:Y:S02]  /*0940*/  ISETP.NE.AND P1, PT, R4, RZ, PT ;  /* 0x000000ff0400720c */ /* 0x000fe40003f25270 */
[----:B------:R-:W-:Y:S02]  /*0950*/  ISETP.GE.U32.AND P0, PT, R0, R7, PT ;  /* 0x000000070000720c */ /* 0x000fe40003f06070 */
[----:B------:R-:W-:-:S04]  /*0960*/  LOP3.LUT R0, R5, R4, RZ, 0x3c, !PT ;  /* 0x0000000405007212 */ /* 0x000fc800078e3cff */
[----:B------:R-:W-:Y:S01]  /*0970*/  ISETP.GE.AND P2, PT, R0, RZ, PT ;  /* 0x000000ff0000720c */ /* 0x000fe20003f46270 */
[----:B------:R-:W-:-:S06]  /*0980*/  VIADD R0, R46, 0xff ;  /* 0x000000ff2e007836 */ /* 0x000fcc0000000000 */
[----:B------:R-:W-:-:S04]  /*0990*/  @P0 VIADD R3, R3, 0x1 ;  /* 0x0000000103030836 */ /* 0x000fc80000000000 */
[----:B------:R-:W-:Y:S01]  /*09a0*/  IMAD.MOV.U32 R2, RZ, RZ, R3 ;  /* 0x000000ffff027224 */ /* 0x000fe200078e0003 */
[----:B------:R-:W-:-:S03]  /*09b0*/  SHF.R.S32.HI R3, RZ, 0x1f, R0 ;  /* 0x0000001fff037819 */ /* 0x000fc60000011400 */
[----:B------:R-:W-:Y:S01]  /*09c0*/  @!P2 IMAD.MOV R2, RZ, RZ, -R2 ;  /* 0x000000ffff02a224 */ /* 0x000fe200078e0a02 */
[----:B------:R-:W-:Y:S02]  /*09d0*/  @!P1 LOP3.LUT R2, RZ, R4, RZ, 0x33, !PT ;  /* 0x00000004ff029212 */ /* 0x000fe400078e33ff */
[----:B------:R-:W-:-:S03]  /*09e0*/  LEA.HI R3, R3, R0, RZ, 0x8 ;  /* 0x0000000003037211 */ /* 0x000fc600078f40ff */
[----:B------:R-:W-:Y:S02]  /*09f0*/  IMAD.SHL.U32 R8, R2, 0x8, RZ ;  /* 0x0000000802087824 */ /* 0x000fe400078e00ff */
[----:B------:R-:W-:-:S03]  /*0a00*/  IMAD.MOV R2, RZ, RZ, -R2 ;  /* 0x000000ffff027224 */ /* 0x000fc600078e0a02 */
[----:B------:R-:W-:Y:S01]  /*0a10*/  LEA.HI.SX32 R3, R3, -R8, 0x18 ;  /* 0x8000000803037211 */ /* 0x000fe200078fc2ff */
[----:B------:R-:W-:Y:S02]  /*0a20*/  IMAD R10, R4, R2, R5 ;  /* 0x00000002040a7224 */ /* 0x000fe400078e0205 */
[----:B------:R-:W-:Y:S01]  /*0a30*/  IMAD.MOV.U32 R2, RZ, RZ, RZ ;  /* 0x000000ffff027224 */ /* 0x000fe200078e00ff */
[----:B------:R-:W-:Y:S02]  /*0a40*/  VIMNMX R13, PT, PT, R3, 0x8, PT ;  /* 0x00000008030d7848 */ /* 0x000fe40003fe0100 */
[----:B------:R-:W-:Y:S02]  /*0a50*/  IABS R4, R10 ;  /* 0x0000000a00047213 */ /* 0x000fe40000000000 */
[----:B------:R-:W-:-:S04]  /*0a60*/  IABS R7, R13 ;  /* 0x0000000d00077213 */ /* 0x000fc80000000000 */
[----:B------:R-:W1:Y:S08]  /*0a70*/  I2F.RP R0, R7 ;  /* 0x0000000700007306 */ /* 0x000e700000209400 */
[----:B-1----:R-:W1:Y:S02]  /*0a80*/  MUFU.RCP R0, R0 ;  /* 0x0000000000007308 */ /* 0x002e640000001000 */
[----:B-1----:R-:W-:-:S06]  /*0a90*/  VIADD R3, R0, 0xffffffe ;  /* 0x0ffffffe00037836 */ /* 0x002fcc0000000000 */
[----:B------:R-:W1:Y:S02]  /*0aa0*/  F2I.FTZ.U32.TRUNC.NTZ R3, R3 ;  /* 0x0000000300037305 */ /* 0x000e64000021f000 */
[----:B-1----:R-:W-:-:S04]  /*0ab0*/  IMAD.MOV R6, RZ, RZ, -R3 ;  /* 0x000000ffff067224 */ /* 0x002fc800078e0a03 */
[----:B------:R-:W-:Y:S01]  /*0ac0*/  IMAD R5, R6, R7, RZ ;  /* 0x0000000706057224 */ /* 0x000fe200078e02ff */
[----:B------:R-:W-:-:S03]  /*0ad0*/  IABS R6, R13 ;  /* 0x0000000d00067213 */ /* 0x000fc60000000000 */
[----:B------:R-:W-:-:S04]  /*0ae0*/  IMAD.HI.U32 R2, R3, R5, R2 ;  /* 0x0000000503027227 */ /* 0x000fc800078e0002 */
[----:B------:R-:W-:Y:S02]  /*0af0*/  IMAD.MOV.U32 R3, RZ, RZ, R4 ;  /* 0x000000ffff037224 */ /* 0x000fe400078e0004 */
[----:B------:R-:W-:Y:S01]  /*0b00*/  IMAD.MOV R0, RZ, RZ, -R6 ;  /* 0x000000ffff007224 */ /* 0x000fe200078e0a06 */
[----:B------:R-:W1:Y:S01]  /*0b10*/  I2F.RP R4, R24 ;  /* 0x0000001800047306 */ /* 0x000e620000209400 */
[----:B------:R-:W-:-:S04]  /*0b20*/  IMAD.HI.U32 R2, R2, R3, RZ ;  /* 0x0000000302027227 */ /* 0x000fc800078e00ff */
[----:B------:R-:W-:-:S03]  /*0b30*/  IMAD R0, R2, R0, R3 ;  /* 0x0000000002007224 */ /* 0x000fc600078e0203 */
[----:B------:R-:W3:Y:S02]  /*0b40*/  I2F.RP R3, R21 ;  /* 0x0000001500037306 */ /* 0x000ee40000209400 */
[----:B------:R-:W-:-:S06]  /*0b50*/  ISETP.GT.U32.AND P1, PT, R7, R0, PT ;  /* 0x000000000700720c */ /* 0x000fcc0003f24070 */
[----:B-1----:R-:W1:Y:S07]  /*0b60*/  MUFU.RCP R4, R4 ;  /* 0x0000000400047308 */ /* 0x002e6e0000001000 */
[----:B------:R-:W-:Y:S01]  /*0b70*/  @!P1 IMAD.IADD R0, R0, 0x1, -R7 ;  /* 0x0000000100009824 */ /* 0x000fe200078e0a07 */
[----:B---3--:R-:W3:Y:S01]  /*0b80*/  MUFU.RCP R3, R3 ;  /* 0x0000000300037308 */ /* 0x008ee20000001000 */
[----:B------:R-:W-:Y:S01]  /*0b90*/  @!P1 VIADD R2, R2, 0x1 ;  /* 0x0000000102029836 */ /* 0x000fe20000000000 */
[----:B------:R-:W-:-:S02]  /*0ba0*/  ISETP.NE.AND P1, PT, R13, RZ, PT ;  /* 0x000000ff0d00720c */ /* 0x000fc40003f25270 */
[----:B------:R-:W-:Y:S02]  /*0bb0*/  ISETP.GE.U32.AND P0, PT, R0, R7, PT ;  /* 0x000000070000720c */ /* 0x000fe40003f06070 */
[----:B------:R-:W-:Y:S01]  /*0bc0*/  LOP3.LUT R0, R10, R13, RZ, 0x3c, !PT ;  /* 0x0000000d0a007212 */ /* 0x000fe200078e3cff */
[----:B-1----:R-:W-:-:S03]  /*0bd0*/  VIADD R6, R4, 0xffffffe ;  /* 0x0ffffffe04067836 */ /* 0x002fc60000000000 */
[----:B------:R-:W-:Y:S01]  /*0be0*/  ISETP.GE.AND P2, PT, R0, RZ, PT ;  /* 0x000000ff0000720c */ /* 0x000fe20003f46270 */
[----:B------:R-:W-:Y:S01]  /*0bf0*/  IMAD.SHL.U32 R0, R169, 0x200000, RZ ;  /* 0x00200000a9007824 */ /* 0x000fe200078e00ff */
[----:B------:R1:W4:Y:S04]  /*0c00*/  F2I.FTZ.U32.TRUNC.NTZ R7, R6 ;  /* 0x0000000600077305 */ /* 0x000328000021f000 */
[----:B------:R-:W-:Y:S01]  /*0c10*/  LOP3.LUT R0, R0, 0x600000, RZ, 0xc0, !PT ;  /* 0x0060000000007812 */ /* 0x000fe200078ec0ff */
[----:B------:R-:W-:Y:S02]  /*0c20*/  @P0 VIADD R2, R2, 0x1 ;  /* 0x0000000102020836 */ /* 0x000fe40000000000 */
[----:B---3--:R-:W-:Y:S01]  /*0c30*/  VIADD R3, R3, 0xffffffe ;  /* 0x0ffffffe03037836 */ /* 0x008fe20000000000 */
[----:B------:R-:W-:Y:S01]  /*0c40*/  R2UR UR10, R0 ;  /* 0x00000000000a72ca */ /* 0x000fe200000e0000 */
[----:B------:R-:W-:-:S02]  /*0c50*/  IMAD.MOV.U32 R4, RZ, RZ, R2 ;  /* 0x000000ffff047224 */ /* 0x000fc400078e0002 */
[----:B------:R3:W5:Y:S01]  /*0c60*/  F2I.FTZ.U32.TRUNC.NTZ R5, R3 ;  /* 0x0000000300057305 */ /* 0x000762000021f000 */
[----:B-1----:R-:W-:Y:S02]  /*0c70*/  IMAD.MOV.U32 R6, RZ, RZ, RZ ;  /* 0x000000ffff067224 */ /* 0x002fe400078e00ff */
[----:B------:R-:W-:Y:S01]  /*0c80*/  @!P2 IMAD.MOV R4, RZ, RZ, -R4 ;  /* 0x000000ffff04a224 */ /* 0x000fe200078e0a04 */
[----:B------:R-:W-:Y:S01]  /*0c90*/  @!P1 LOP3.LUT R4, RZ, R13, RZ, 0x33, !PT ;  /* 0x0000000dff049212 */ /* 0x000fe200078e33ff */
[----:B----4-:R-:W-:-:S04]  /*0ca0*/  IMAD.MOV R15, RZ, RZ, -R7 ;  /* 0x000000ffff0f7224 */ /* 0x010fc800078e0a07 */
[----:B------:R-:W-:Y:S02]  /*0cb0*/  IMAD.SHL.U32 R2, R4, 0x80, RZ ;  /* 0x0000008004027824 */ /* 0x000fe400078e00ff */
[----:B------:R-:W-:Y:S02]  /*0cc0*/  IMAD R11, R15, R24, RZ ;  /* 0x000000180f0b7224 */ /* 0x000fe400078e02ff */
[----:B------:R-:W-:Y:S01]  /*0cd0*/  IMAD.MOV R0, RZ, RZ, -R4 ;  /* 0x000000ffff007224 */ /* 0x000fe200078e0a04 */
[----:B------:R-:W-:Y:S01]  /*0ce0*/  LOP3.LUT R9, R2, 0x43, R9, 0xf8, !PT ;  /* 0x0000004302097812 */ /* 0x000fe200078ef809 */
[----:B------:R-:W-:-:S03]  /*0cf0*/  IMAD.HI.U32 R7, R7, R11, R6 ;  /* 0x0000000b07077227 */ /* 0x000fc600078e0006 */
[----:B---3--:R-:W-:Y:S01]  /*0d00*/  IABS R3, R9 ;  /* 0x0000000900037213 */ /* 0x008fe20000000000 */
[----:B------:R-:W-:Y:S01]  /*0d10*/  IMAD R0, R13, R0, R10 ;  /* 0x000000000d007224 */ /* 0x000fe200078e020a */
[C---:B------:R-:W-:Y:S01]  /*0d20*/  LOP3.LUT R14, R9.reuse, 0x4, RZ, 0xfc, !PT ;  /* 0x00000004090e7812 */ /* 0x040fe200078efcff */
[----:B-----5:R-:W-:Y:S01]  /*0d30*/  IMAD.MOV R4, RZ, RZ, -R5 ;  /* 0x000000ffff047224 */ /* 0x020fe200078e0a05 */
[C---:B------:R-:W-:Y:S01]  /*0d40*/  LOP3.LUT R31, R9.reuse, 0x10, RZ, 0xfc, !PT ;  /* 0x00000010091f7812 */ /* 0x040fe200078efcff */
[----:B------:R-:W-:Y:S01]  /*0d50*/  IMAD.MOV.U32 R10, RZ, RZ, R3 ;  /* 0x000000ffff0a7224 */ /* 0x000fe200078e0003 */
[----:B------:R-:W-:Y:S01]  /*0d60*/  IABS R12, R14 ;  /* 0x0000000e000c7213 */ /* 0x000fe20000000000 */
[----:B------:R-:W-:Y:S01]  /*0d70*/  IMAD.SHL.U32 R3, R54, 0x80, RZ ;  /* 0x0000008036037824 */ /* 0x000fe200078e00ff */
[----:B------:R-:W-:Y:S01]  /*0d80*/  ISETP.GE.AND P5, PT, R14, RZ, PT ;  /* 0x000000ff0e00720c */ /* 0x000fe20003fa6270 */
[----:B------:R-:W-:Y:S01]  /*0d90*/  IMAD.IADD R0, R8, 0x1, R0 ;  /* 0x0000000108007824 */ /* 0x000fe200078e0200 */
[----:B------:R-:W-:Y:S01]  /*0da0*/  LOP3.LUT R33, R9, 0x14, RZ, 0xfc, !PT ;  /* 0x0000001409217812 */ /* 0x000fe200078efcff */
[----:B------:R-:W-:Y:S01]  /*0db0*/  IMAD.HI.U32 R6, R7, R10, RZ ;  /* 0x0000000a07067227 */ /* 0x000fe200078e00ff */
[----:B------:R-:W-:-:S02]  /*0dc0*/  LOP3.LUT R3, R3, 0x80, RZ, 0xc0, !PT ;  /* 0x0000008003037812 */ /* 0x000fc400078ec0ff */
[----:B------:R-:W-:Y:S01]  /*0dd0*/  IABS R19, R31 ;  /* 0x0000001f00137213 */ /* 0x000fe20000000000 */
[----:B------:R-:W-:Y:S01]  /*0de0*/  IMAD.HI.U32 R8, R7, R12, RZ ;  /* 0x0000000c07087227 */ /* 0x000fe200078e00ff */
[----:B------:R-:W-:Y:S02]  /*0df0*/  IABS R20, R33 ;  /* 0x0000002100147213 */ /* 0x000fe40000000000 */
[C---:B------:R-:W-:Y:S01]  /*0e00*/  LOP3.LUT R34, R9.reuse, 0x18, RZ, 0xfc, !PT ;  /* 0x0000001809227812 */ /* 0x040fe200078efcff */
[----:B------:R-:W-:Y:S01]  /*0e10*/  IMAD R11, R4, R21, RZ ;  /* 0x00000015040b7224 */ /* 0x000fe200078e02ff */
[C---:B------:R-:W-:Y:S01]  /*0e20*/  LOP3.LUT R35, R9.reuse, 0x1c, RZ, 0xfc, !PT ;  /* 0x0000001c09237812 */ /* 0x040fe200078efcff */
[----:B------:R-:W-:Y:S01]  /*0e30*/  IMAD.MOV.U32 R4, RZ, RZ, RZ ;  /* 0x000000ffff047224 */ /* 0x000fe200078e00ff */
[C---:B------:R-:W-:Y:S01]  /*0e40*/  LOP3.LUT R36, R9.reuse, 0x20, RZ, 0xfc, !PT ;  /* 0x0000002009247812 */ /* 0x040fe200078efcff */
[----:B------:R-:W-:Y:S01]  /*0e50*/  IMAD.MOV R13, RZ, RZ, -R6 ;  /* 0x000000ffff0d7224 */ /* 0x000fe200078e0a06 */
[C---:B------:R-:W-:Y:S01]  /*0e60*/  LOP3.LUT R6, R9.reuse, 0x8, RZ, 0xfc, !PT ;  /* 0x0000000809067812 */ /* 0x040fe200078efcff */
[----:B------:R-:W-:Y:S01]  /*0e70*/  IMAD.MOV R15, RZ, RZ, -R8 ;  /* 0x000000ffff0f7224 */ /* 0x000fe200078e0a08 */
[----:B------:R-:W-:Y:S01]  /*0e80*/  LOP3.LUT R8, R9, 0xc, RZ, 0xfc, !PT ;  /* 0x0000000c09087812 */ /* 0x000fe200078efcff */
[----:B------:R-:W-:Y:S01]  /*0e90*/  IMAD.HI.U32 R4, R5, R11, R4 ;  /* 0x0000000b05047227 */ /* 0x000fe200078e0004 */
[----:B------:R-:W-:-:S02]  /*0ea0*/  ISETP.GE.AND P0, PT, R6, RZ, PT ;  /* 0x000000ff0600720c */ /* 0x000fc40003f06270 */
[----:B------:R-:W-:Y:S01]  /*0eb0*/  IABS R16, R8 ;  /* 0x0000000800107213 */ /* 0x000fe20000000000 */
[----:B------:R-:W-:Y:S01]  /*0ec0*/  IMAD R0, R0, 0x100, R3 ;  /* 0x0000010000007824 */ /* 0x000fe200078e0203 */
[----:B------:R-:W-:Y:S01]  /*0ed0*/  LOP3.LUT R3, R18, 0x7f, RZ, 0xc0, !PT ;  /* 0x0000007f12037812 */ /* 0x000fe200078ec0ff */
[C---:B------:R-:W-:Y:S01]  /*0ee0*/  IMAD R5, R24.reuse, R13, R10 ;  /* 0x0000000d18057224 */ /* 0x040fe200078e020a */
[----:B------:R-:W-:Y:S01]  /*0ef0*/  IABS R13, R6 ;  /* 0x00000006000d7213 */ /* 0x000fe20000000000 */
[----:B------:R-:W-:Y:S01]  /*0f00*/  IMAD R10, R24, R15, R12 ;  /* 0x0000000f180a7224 */ /* 0x000fe200078e020c */
[----:B------:R-:W-:Y:S01]  /*0f10*/  ISETP.GE.AND P3, PT, R8, RZ, PT ;  /* 0x000000ff0800720c */ /* 0x000fe20003f66270 */
[----:B------:R-:W-:Y:S01]  /*0f20*/  IMAD.IADD R0, R3, 0x1, R0 ;  /* 0x0000000103007824 */ /* 0x000fe200078e0200 */
[C---:B------:R-:W-:Y:S01]  /*0f30*/  ISETP.GT.U32.AND P2, PT, R24.reuse, R5, PT ;  /* 0x000000051800720c */ /* 0x040fe20003f44070 */
[----:B------:R-:W-:Y:S01]  /*0f40*/  IMAD.HI.U32 R6, R7, R13, RZ ;  /* 0x0000000d07067227 */ /* 0x000fe200078e00ff */
[----:B------:R-:W-:-:S02]  /*0f50*/  ISETP.GT.U32.AND P4, PT, R24, R10, PT ;  /* 0x0000000a1800720c */ /* 0x000fc40003f84070 */
[----:B------:R-:W-:Y:S01]  /*0f60*/  IABS R14, R0 ;  /* 0x00000000000e7213 */ /* 0x000fe20000000000 */
[----:B------:R-:W-:Y:S01]  /*0f70*/  IMAD.MOV R15, RZ, RZ, -R6 ;  /* 0x000000ffff0f7224 */ /* 0x000fe200078e0a06 */
[----:B------:R-:W-:Y:S01]  /*0f80*/  LOP3.LUT R37, R9, 0x24, RZ, 0xfc, !PT ;  /* 0x0000002409257812 */ /* 0x000fe200078efcff */
[----:B------:R-:W-:Y:S01]  /*0f90*/  IMAD.HI.U32 R8, R7, R16, RZ ;  /* 0x0000001007087227 */ /* 0x000fe200078e00ff */
[----:B------:R-:W-:Y:S02]  /*0fa0*/  IABS R22, R36 ;  /* 0x0000002400167213 */ /* 0x000fe40000000000 */
[----:B------:R-:W-:Y:S01]  /*0fb0*/  IABS R26, R37 ;  /* 0x00000025001a7213 */ /* 0x000fe20000000000 */
[----:B------:R-:W-:Y:S01]  /*0fc0*/  IMAD.HI.U32 R4, R4, R14, RZ ;  /* 0x0000000e04047227 */ /* 0x000fe200078e00ff */
[C---:B------:R-:W-:Y:S02]  /*0fd0*/  LOP3.LUT R38, R9.reuse, 0x28, RZ, 0xfc, !PT ;  /* 0x0000002809267812 */ /* 0x040fe400078efcff */
[C---:B------:R-:W-:Y:S01]  /*0fe0*/  LOP3.LUT R39, R9.reuse, 0x2c, RZ, 0xfc, !PT ;  /* 0x0000002c09277812 */ /* 0x040fe200078efcff */
[----:B------:R-:W-:Y:S01]  /*0ff0*/  IMAD.MOV R6, RZ, RZ, -R4 ;  /* 0x000000ffff067224 */ /* 0x000fe200078e0a04 */
[----:B------:R-:W-:Y:S01]  /*1000*/  IABS R27, R38 ;  /* 0x00000026001b7213 */ /* 0x000fe20000000000 */
[--C-:B------:R-:W-:Y:S01]  /*1010*/  @!P4 IMAD.IADD R10, R10, 0x1, -R24.reuse ;  /* 0x000000010a0ac824 */ /* 0x100fe200078e0a18 */
[C---:B------:R-:W-:Y:S01]  /*1020*/  LOP3.LUT R40, R9.reuse, 0x30, RZ, 0xfc, !PT ;  /* 0x0000003009287812 */ /* 0x040fe200078efcff */
[C---:B------:R-:W-:Y:S01]  /*1030*/  IMAD R4, R24.reuse, R15, R13 ;  /* 0x0000000f18047224 */ /* 0x040fe200078e020d */
[----:B------:R-:W-:Y:S01]  /*1040*/  LOP3.LUT R41, R9, 0x34, RZ, 0xfc, !PT ;  /* 0x0000003409297812 */ /* 0x000fe200078efcff */
[----:B------:R-:W-:Y:S01]  /*1050*/  @!P2 IMAD.IADD R5, R5, 0x1, -R24 ;  /* 0x000000010505a824 */ /* 0x000fe200078e0a18 */
[C---:B------:R-:W-:Y:S01]  /*1060*/  ISETP.GT.U32.AND P6, PT, R24.reuse, R10, PT ;  /* 0x0000000a1800720c */ /* 0x040fe20003fc4070 */
[----:B------:R-:W-:Y:S01]  /*1070*/  IMAD.HI.U32 R11, R7, R19, RZ ;  /* 0x00000013070b7227 */ /* 0x000fe200078e00ff */
[----:B------:R-:W-:-:S02]  /*1080*/  ISETP.GT.U32.AND P4, PT, R24, R4, PT ;  /* 0x000000041800720c */ /* 0x000fc40003f84070 */
[C---:B------:R-:W-:Y:S01]  /*1090*/  ISETP.GT.U32.AND P2, PT, R24.reuse, R5, PT ;  /* 0x000000051800720c */ /* 0x040fe20003f44070 */
[----:B------:R-:W-:Y:S01]  /*10a0*/  IMAD.HI.U32 R12, R7, R20, RZ ;  /* 0x00000014070c7227 */ /* 0x000fe200078e00ff */
[C---:B------:R-:W-:Y:S02]  /*10b0*/  LOP3.LUT R42, R9.reuse, 0x38, RZ, 0xfc, !PT ;  /* 0x00000038092a7812 */ /* 0x040fe400078efcff */
[----:B------:R-:W-:Y:S01]  /*10c0*/  LOP3.LUT R30, R9, 0x3c, RZ, 0xfc, !PT ;  /* 0x0000003c091e7812 */ /* 0x000fe200078efcff */
[----:B------:R-:W-:Y:S01]  /*10d0*/  IMAD.MOV R17, RZ, RZ, -R8 ;  /* 0x000000ffff117224 */ /* 0x000fe200078e0a08 */
[----:B------:R-:W-:Y:S01]  /*10e0*/  IABS R28, R42 ;  /* 0x0000002a001c7213 */ /* 0x000fe20000000000 */
[----:B------:R-:W-:Y:S01]  /*10f0*/  IMAD.MOV R8, RZ, RZ, -R11 ;  /* 0x000000ffff087224 */ /* 0x000fe200078e0a0b */
[----:B------:R-:W-:Y:S01]  /*1100*/  IABS R29, R30 ;  /* 0x0000001e001d7213 */ /* 0x000fe20000000000 */
[----:B------:R-:W-:Y:S02]  /*1110*/  IMAD.MOV R23, RZ, RZ, -R12 ;  /* 0x000000ffff177224 */ /* 0x000fe400078e0a0c */
[C---:B------:R-:W-:Y:S01]  /*1120*/  IMAD R11, R24.reuse, R17, R16 ;  /* 0x00000011180b7224 */ /* 0x040fe200078e0210 */
[----:B------:R-:W-:Y:S01]  /*1130*/  IABS R17, R34 ;  /* 0x0000002200117213 */ /* 0x000fe20000000000 */
[----:B------:R-:W-:-:S02]  /*1140*/  IMAD R12, R24, R8, R19 ;  /* 0x00000008180c7224 */ /* 0x000fc400078e0213 */
[----:B------:R-:W-:Y:S01]  /*1150*/  IMAD R13, R24, R23, R20 ;  /* 0x00000017180d7224 */ /* 0x000fe200078e0214 */
[----:B------:R-:W-:Y:S01]  /*1160*/  IABS R20, R35 ;  /* 0x0000002300147213 */ /* 0x000fe20000000000 */
[----:B------:R-:W-:Y:S02]  /*1170*/  IMAD R6, R21, R6, R14 ;  /* 0x0000000615067224 */ /* 0x000fe400078e020e */
[----:B------:R-:W-:Y:S01]  /*1180*/  @!P6 IMAD.IADD R10, R10, 0x1, -R24 ;  /* 0x000000010a0ae824 */ /* 0x000fe200078e0a18 */
[----:B------:R-:W-:Y:S01]  /*1190*/  ISETP.GT.U32.AND P6, PT, R24, R12, PT ;  /* 0x0000000c1800720c */ /* 0x000fe20003fc4070 */
[----:B------:R-:W-:Y:S01]  /*11a0*/  IMAD.HI.U32 R8, R7, R17, RZ ;  /* 0x0000001107087227 */ /* 0x000fe200078e00ff */
[----:B------:R-:W-:-:S03]  /*11b0*/  ISETP.GT.U32.AND P1, PT, R21, R6, PT ;  /* 0x000000061500720c */ /* 0x000fc60003f24070 */
[----:B------:R-:W-:Y:S01]  /*11c0*/  @!P4 IMAD.IADD R4, R4, 0x1, -R24 ;  /* 0x000000010404c824 */ /* 0x000fe200078e0a18 */
[----:B------:R-:W-:Y:S01]  /*11d0*/  ISETP.GT.U32.AND P4, PT, R24, R13, PT ;  /* 0x0000000d1800720c */ /* 0x000fe20003f84070 */
[----:B------:R-:W-:-:S04]  /*11e0*/  IMAD.HI.U32 R14, R7, R20, RZ ;  /* 0x00000014070e7227 */ /* 0x000fc800078e00ff */
[----:B------:R-:W-:Y:S01]  /*11f0*/  @!P2 IMAD.IADD R5, R5, 0x1, -R24 ;  /* 0x000000010505a824 */ /* 0x000fe200078e0a18 */
[----:B------:R-:W-:Y:S01]  /*1200*/  ISETP.GT.U32.AND P2, PT, R24, R11, PT ;  /* 0x0000000b1800720c */ /* 0x000fe20003f44070 */
[----:B------:R-:W-:-:S04]  /*1210*/  IMAD.HI.U32 R15, R7, R22, RZ ;  /* 0x00000016070f7227 */ /* 0x000fc800078e00ff */
[----:B------:R-:W-:Y:S02]  /*1220*/  IMAD.MOV R19, RZ, RZ, -R8 ;  /* 0x000000ffff137224 */ /* 0x000fe400078e0a08 */
[----:B------:R-:W-:-:S04]  /*1230*/  IMAD.HI.U32 R16, R7, R26, RZ ;  /* 0x0000001a07107227 */ /* 0x000fc800078e00ff */
[----:B------:R-:W-:Y:S02]  /*1240*/  IMAD.MOV R23, RZ, RZ, -R14 ;  /* 0x000000ffff177224 */ /* 0x000fe400078e0a0e */
[----:B------:R-:W-:Y:S02]  /*1250*/  IMAD.MOV R25, RZ, RZ, -R15 ;  /* 0x000000ffff197224 */ /* 0x000fe400078e0a0f */
[C---:B------:R-:W-:Y:S02]  /*1260*/  IMAD R14, R24.reuse, R19, R17 ;  /* 0x00000013180e7224 */ /* 0x040fe400078e0211 */
[----:B------:R-:W-:Y:S02]  /*1270*/  IMAD.MOV R17, RZ, RZ, -R16 ;  /* 0x000000ffff117224 */ /* 0x000fe400078e0a10 */
[C---:B------:R-:W-:Y:S02]  /*1280*/  IMAD R15, R24.reuse, R23, R20 ;  /* 0x00000017180f7224 */ /* 0x040fe400078e0214 */
[----:B------:R-:W-:Y:S01]  /*1290*/  IMAD R16, R24, R25, R22 ;  /* 0x0000001918107224 */ /* 0x000fe200078e0216 */
[----:B------:R-:W-:Y:S01]  /*12a0*/  IABS R22, R39 ;  /* 0x0000002700167213 */ /* 0x000fe20000000000 */
[--C-:B------:R-:W-:Y:S01]  /*12b0*/  @!P6 IMAD.IADD R12, R12, 0x1, -R24.reuse ;  /* 0x000000010c0ce824 */ /* 0x100fe200078e0a18 */
[C---:B------:R-:W-:Y:S01]  /*12c0*/  ISETP.GT.U32.AND P6, PT, R24.reuse, R15, PT ;  /* 0x0000000f1800720c */ /* 0x040fe20003fc4070 */
[--C-:B------:R-:W-:Y:S01]  /*12d0*/  @!P4 IMAD.IADD R13, R13, 0x1, -R24.reuse ;  /* 0x000000010d0dc824 */ /* 0x100fe200078e0a18 */
[----:B------:R-:W-:Y:S01]  /*12e0*/  ISETP.GT.U32.AND P4, PT, R24, R16, PT ;  /* 0x000000101800720c */ /* 0x000fe20003f84070 */
[----:B------:R-:W-:Y:S01]  /*12f0*/  @!P1 IMAD.IADD R6, R6, 0x1, -R21 ;  /* 0x0000000106069824 */ /* 0x000fe200078e0a15 */
[----:B------:R-:W-:Y:S01]  /*1300*/  IABS R25, R40 ;  /* 0x0000002800197213 */ /* 0x000fe20000000000 */
[----:B------:R-:W-:Y:S01]  /*1310*/  @!P2 IMAD.IADD R11, R11, 0x1, -R24 ;  /* 0x000000010b0ba824 */ /* 0x000fe200078e0a18 */
[C---:B------:R-:W-:Y:S01]  /*1320*/  ISETP.GT.U32.AND P2, PT, R24.reuse, R14, PT ;  /* 0x0000000e1800720c */ /* 0x040fe20003f44070 */
[----:B------:R-:W-:Y:S01]  /*1330*/  IMAD R17, R24, R17, R26 ;  /* 0x0000001118117224 */ /* 0x000fe200078e021a */
[----:B------:R-:W-:Y:S01]  /*1340*/  ISETP.GT.U32.AND P1, PT, R21, R6, PT ;  /* 0x000000061500720c */ /* 0x000fe20003f24070 */
[----:B------:R-:W-:Y:S01]  /*1350*/  IMAD.HI.U32 R8, R7, R27, RZ ;  /* 0x0000001b07087227 */ /* 0x000fe200078e00ff */
[----:B------:R-:W-:-:S03]  /*1360*/  IABS R26, R41 ;  /* 0x00000029001a7213 */ /* 0x000fc60000000000 */
[--C-:B------:R-:W-:Y:S01]  /*1370*/  @!P6 IMAD.IADD R15, R15, 0x1, -R24.reuse ;  /* 0x000000010f0fe824 */ /* 0x100fe200078e0a18 */
[----:B------:R-:W-:Y:S01]  /*1380*/  ISETP.GT.U32.AND P6, PT, R24, R4, PT ;  /* 0x000000041800720c */ /* 0x000fe20003fc4070 */
[----:B------:R-:W-:Y:S01]  /*1390*/  @!P4 IMAD.IADD R16, R16, 0x1, -R24 ;  /* 0x000000011010c824 */ /* 0x000fe200078e0a18 */
[----:B------:R-:W-:Y:S01]  /*13a0*/  ISETP.GT.U32.AND P4, PT, R24, R11, PT ;  /* 0x0000000b1800720c */ /* 0x000fe20003f84070 */
[----:B------:R-:W-:Y:S02]  /*13b0*/  IMAD.MOV R8, RZ, RZ, -R8 ;  /* 0x000000ffff087224 */ /* 0x000fe400078e0a08 */
[----:B------:R-:W-:Y:S01]  /*13c0*/  @!P2 IMAD.IADD R14, R14, 0x1, -R24 ;  /* 0x000000010e0ea824 */ /* 0x000fe200078e0a18 */
[----:B------:R-:W-:Y:S01]  /*13d0*/  ISETP.GT.U32.AND P2, PT, R24, R17, PT ;  /* 0x000000111800720c */ /* 0x000fe20003f44070 */
[----:B------:R-:W-:Y:S01]  /*13e0*/  @!P1 IMAD.IADD R6, R6, 0x1, -R21 ;  /* 0x0000000106069824 */ /* 0x000fe200078e0a15 */
[----:B------:R-:W-:Y:S01]  /*13f0*/  ISETP.GE.AND P1, PT, R9, RZ, PT ;  /* 0x000000ff0900720c */ /* 0x000fe20003f26270 */
[----:B------:R-:W-:-:S02]  /*1400*/  IMAD R19, R24, R8, R27 ;  /* 0x0000000818137224 */ /* 0x000fc400078e021b */
[----:B------:R-:W-:-:S04]  /*1410*/  IMAD.HI.U32 R8, R7, R22, RZ ;  /* 0x0000001607087227 */ /* 0x000fc800078e00ff */
[----:B------:R-:W-:-:S04]  /*1420*/  IMAD.HI.U32 R9, R7, R25, RZ ;  /* 0x0000001907097227 */ /* 0x000fc800078e00ff */
[----:B------:R-:W-:-:S04]  /*1430*/  IMAD.HI.U32 R20, R7, R26, RZ ;  /* 0x0000001a07147227 */ /* 0x000fc800078e00ff */
[----:B------:R-:W-:-:S04]  /*1440*/  IMAD.HI.U32 R21, R7, R28, RZ ;  /* 0x0000001c07157227 */ /* 0x000fc800078e00ff */
[----:B------:R-:W-:-:S04]  /*1450*/  IMAD.HI.U32 R7, R7, R29, RZ ;  /* 0x0000001d07077227 */ /* 0x000fc800078e00ff */
[----:B------:R-:W-:Y:S02]  /*1460*/  IMAD.MOV R23, RZ, RZ, -R8 ;  /* 0x000000ffff177224 */ /* 0x000fe400078e0a08 */
[----:B------:R-:W-:Y:S02]  /*1470*/  IMAD.MOV R8, RZ, RZ, -R7 ;  /* 0x000000ffff087224 */ /* 0x000fe400078e0a07 */
[--C-:B------:R-:W-:Y:S01]  /*1480*/  @!P6 IMAD.IADD R4, R4, 0x1, -R24.reuse ;  /* 0x000000010404e824 */ /* 0x100fe200078e0a18 */
[C---:B------:R-:W-:Y:S01]  /*1490*/  ISETP.GT.U32.AND P6, PT, R24.reuse, R15, PT ;  /* 0x0000000f1800720c */ /* 0x040fe20003fc4070 */
[----:B------:R-:W-:Y:S01]  /*14a0*/  @!P4 IMAD.IADD R11, R11, 0x1, -R24 ;  /* 0x000000010b0bc824 */ /* 0x000fe200078e0a18 */
[C---:B------:R-:W-:Y:S01]  /*14b0*/  ISETP.GT.U32.AND P4, PT, R24.reuse, R13, PT ;  /* 0x0000000d1800720c */ /* 0x040fe20003f84070 */
[C---:B------:R-:W-:Y:S02]  /*14c0*/  IMAD R7, R24.reuse, R23, R22 ;  /* 0x0000001718077224 */ /* 0x040fe400078e0216 */
[----:B------:R-:W-:Y:S01]  /*14d0*/  @!P2 IMAD.IADD R17, R17, 0x1, -R24 ;  /* 0x000000011111a824 */ /* 0x000fe200078e0a18 */
[C---:B------:R-:W-:Y:S01]  /*14e0*/  ISETP.GT.U32.AND P2, PT, R24.reuse, R12, PT ;  /* 0x0000000c1800720c */ /* 0x040fe20003f44070 */
[----:B------:R-:W-:-:S02]  /*14f0*/  IMAD R22, R24, R8, R29 ;  /* 0x0000000818167224 */ /* 0x000fc400078e021d */
[----:B------:R-:W-:Y:S02]  /*1500*/  IMAD.MOV.U32 R8, RZ, RZ, R5 ;  /* 0x000000ffff087224 */ /* 0x000fe400078e0005 */
[----:B------:R-:W-:Y:S02]  /*1510*/  IMAD.MOV.U32 R32, RZ, RZ, R4 ;  /* 0x000000ffff207224 */ /* 0x000fe400078e0004 */
[----:B------:R-:W-:Y:S01]  /*1520*/  IMAD.MOV R9, RZ, RZ, -R9 ;  /* 0x000000ffff097224 */ /* 0x000fe200078e0a09 */
[----:B------:R-:W1:Y:S01]  /*1530*/  LDS R4, [UR14] ;  /* 0x0000000eff047984 */ /* 0x000e620008000800 */
[----:B------:R-:W-:Y:S01]  /*1540*/  @!P1 IMAD.MOV R8, RZ, RZ, -R8 ;  /* 0x000000ffff089224 */ /* 0x000fe200078e0a08 */
[C---:B------:R-:W-:Y:S01]  /*1550*/  ISETP.GT.U32.AND P1, PT, R24.reuse, R14, PT ;  /* 0x0000000e1800720c */ /* 0x040fe20003f24070 */
[----:B------:R-:W-:Y:S01]  /*1560*/  @!P0 IMAD.MOV R32, RZ, RZ, -R32 ;  /* 0x000000ffff208224 */ /* 0x000fe200078e0a20 */
[C---:B------:R-:W-:Y:S01]  /*1570*/  ISETP.GT.U32.AND P0, PT, R24.reuse, R16, PT ;  /* 0x000000101800720c */ /* 0x040fe20003f04070 */
[----:B------:R-:W-:-:S02]  /*1580*/  IMAD R9, R24, R9, R25 ;  /* 0x0000000918097224 */ /* 0x000fc400078e0219 */
[----:B------:R-:W-:Y:S02]  /*1590*/  IMAD.MOV R27, RZ, RZ, -R20 ;  /* 0x000000ffff1b7224 */ /* 0x000fe400078e0a14 */
[----:B------:R-:W-:Y:S01]  /*15a0*/  @!P3 IMAD.MOV R11, RZ, RZ, -R11 ;  /* 0x000000ffff0bb224 */ /* 0x000fe200078e0a0b */
[C---:B------:R-:W-:Y:S01]  /*15b0*/  ISETP.GT.U32.AND P3, PT, R24.reuse, R19, PT ;  /* 0x000000131800720c */ /* 0x040fe20003f64070 */
[--C-:B------:R-:W-:Y:S01]  /*15c0*/  @!P4 IMAD.IADD R13, R13, 0x1, -R24.reuse ;  /* 0x000000010d0dc824 */ /* 0x100fe200078e0a18 */
[----:B------:R-:W-:Y:S01]  /*15d0*/  ISETP.GT.U32.AND P4, PT, R24, R9, PT ;  /* 0x000000091800720c */ /* 0x000fe20003f84070 */
[----:B------:R-:W-:Y:S01]  /*15e0*/  @!P2 IMAD.IADD R12, R12, 0x1, -R24 ;  /* 0x000000010c0ca824 */ /* 0x000fe200078e0a18 */
[C---:B------:R-:W-:Y:S01]  /*15f0*/  ISETP.GT.U32.AND P2, PT, R24.reuse, R7, PT ;  /* 0x000000071800720c */ /* 0x040fe20003f44070 */
[C---:B------:R-:W-:Y:S02]  /*1600*/  IMAD R20, R24.reuse, R27, R26 ;  /* 0x0000001b18147224 */ /* 0x040fe400078e021a */
[----:B------:R-:W-:Y:S01]  /*1610*/  @!P5 IMAD.MOV R10, RZ, RZ, -R10 ;  /* 0x000000ffff0ad224 */ /* 0x000fe200078e0a0a */
[----:B------:R-:W-:Y:S01]  /*1620*/  ISETP.GT.U32.AND P5, PT, R24, R17, PT ;  /* 0x000000111800720c */ /* 0x000fe20003fa4070 */
[--C-:B------:R-:W-:Y:S01]  /*1630*/  @!P1 IMAD.IADD R14, R14, 0x1, -R24.reuse ;  /* 0x000000010e0e9824 */ /* 0x100fe200078e0a18 */
[----:B------:R-:W-:Y:S01]  /*1640*/  ISETP.GT.U32.AND P1, PT, R24, R20, PT ;  /* 0x000000141800720c */ /* 0x000fe20003f24070 */
[----:B------:R-:W-:Y:S01]  /*1650*/  @!P0 IMAD.IADD R16, R16, 0x1, -R24 ;  /* 0x0000000110108824 */ /* 0x000fe200078e0a18 */
[----:B------:R-:W-:Y:S01]  /*1660*/  ISETP.GE.AND P0, PT, R31, RZ, PT ;  /* 0x000000ff1f00720c */ /* 0x000fe20003f06270 */
[----:B------:R-:W-:-:S02]  /*1670*/  IMAD.MOV R21, RZ, RZ, -R21 ;  /* 0x000000ffff157224 */ /* 0x000fc400078e0a15 */
[--C-:B------:R-:W-:Y:S01]  /*1680*/  @!P3 IMAD.IADD R19, R19, 0x1, -R24.reuse ;  /* 0x000000011313b824 */ /* 0x100fe200078e0a18 */
[----:B------:R-:W-:Y:S01]  /*1690*/  ISETP.GE.AND P3, PT, R33, RZ, PT ;  /* 0x000000ff2100720c */ /* 0x000fe20003f66270 */
[--C-:B------:R-:W-:Y:S01]  /*16a0*/  @!P4 IMAD.IADD R9, R9, 0x1, -R24.reuse ;  /* 0x000000010909c824 */ /* 0x100fe200078e0a18 */
[----:B------:R-:W-:Y:S01]  /*16b0*/  ISETP.GE.AND P4, PT, R35, RZ, PT ;  /* 0x000000ff2300720c */ /* 0x000fe20003f86270 */
[----:B------:R-:W-:Y:S01]  /*16c0*/  @!P2 IMAD.IADD R7, R7, 0x1, -R24 ;  /* 0x000000010707a824 */ /* 0x000fe200078e0a18 */
[----:B------:R-:W-:Y:S01]  /*16d0*/  ISETP.GE.AND P2, PT, R34, RZ, PT ;  /* 0x000000ff2200720c */ /* 0x000fe20003f46270 */
[C---:B------:R-:W-:Y:S02]  /*16e0*/  IMAD R21, R24.reuse, R21, R28 ;  /* 0x0000001518157224 */ /* 0x040fe400078e021c */
[--C-:B------:R-:W-:Y:S01]  /*16f0*/  @!P5 IMAD.IADD R17, R17, 0x1, -R24.reuse ;  /* 0x000000011111d824 */ /* 0x100fe200078e0a18 */
[C---:B------:R-:W-:Y:S01]  /*1700*/  ISETP.GT.U32.AND P5, PT, R24.reuse, R22, PT ;  /* 0x000000161800720c */ /* 0x040fe20003fa4070 */
[--C-:B------:R-:W-:Y:S01]  /*1710*/  @!P6 IMAD.IADD R15, R15, 0x1, -R24.reuse ;  /* 0x000000010f0fe824 */ /* 0x100fe200078e0a18 */
[----:B------:R-:W-:Y:S01]  /*1720*/  ISETP.GT.U32.AND P6, PT, R24, R21, PT ;  /* 0x000000151800720c */ /* 0x000fe20003fc4070 */
[----:B------:R-:W-:Y:S01]  /*1730*/  @!P1 IMAD.IADD R20, R20, 0x1, -R24 ;  /* 0x0000000114149824 */ /* 0x000fe200078e0a18 */
[----:B------:R-:W-:Y:S01]  /*1740*/  ISETP.GE.AND P1, PT, R36, RZ, PT ;  /* 0x000000ff2400720c */ /* 0x000fe20003f26270 */
[----:B------:R-:W-:Y:S01]  /*1750*/  @!P0 IMAD.MOV R12, RZ, RZ, -R12 ;  /* 0x000000ffff0c8224 */ /* 0x000fe200078e0a0c */
[C---:B------:R-:W-:Y:S01]  /*1760*/  ISETP.GT.U32.AND P0, PT, R24.reuse, R19, PT ;  /* 0x000000131800720c */ /* 0x040fe20003f04070 */
[----:B------:R-:W-:Y:S01]  /*1770*/  @!P3 IMAD.MOV R13, RZ, RZ, -R13 ;  /* 0x000000ffff0db224 */ /* 0x000fe200078e0a0d */
[C---:B------:R-:W-:Y:S01]  /*1780*/  ISETP.GT.U32.AND P3, PT, R24.reuse, R7, PT ;  /* 0x000000071800720c */ /* 0x040fe20003f64070 */
[----:B------:R-:W-:Y:S01]  /*1790*/  @!P4 IMAD.MOV R15, RZ, RZ, -R15 ;  /* 0x000000ffff0fc224 */ /* 0x000fe200078e0a0f */
[C---:B------:R-:W-:Y:S01]  /*17a0*/  ISETP.GT.U32.AND P4, PT, R24.reuse, R20, PT ;  /* 0x000000141800720c */ /* 0x040fe20003f84070 */
[----:B------:R-:W-:Y:S01]  /*17b0*/  @!P2 IMAD.MOV R14, RZ, RZ, -R14 ;  /* 0x000000ffff0ea224 */ /* 0x000fe200078e0a0e */
[----:B------:R-:W-:Y:S01]  /*17c0*/  ISETP.GT.U32.AND P2, PT, R24, R9, PT ;  /* 0x000000091800720c */ /* 0x000fe20003f44070 */
[--C-:B------:R-:W-:Y:S01]  /*17d0*/  @!P5 IMAD.IADD R22, R22, 0x1, -R24.reuse ;  /* 0x000000011616d824 */ /* 0x100fe200078e0a18 */
[----:B-1----:R-:W-:Y:S01]  /*17e0*/  R2UR UR15, R4 ;  /* 0x00000000040f72ca */ /* 0x002fe200000e0000 */
[----:B------:R-:W-:Y:S01]  /*17f0*/  @!P6 IMAD.IADD R21, R21, 0x1, -R24 ;  /* 0x000000011515e824 */ /* 0x000fe200078e0a18 */
[----:B------:R-:W-:Y:S01]  /*1800*/  ISETP.GE.AND P6, PT, R37, RZ, PT ;  /* 0x000000ff2500720c */ /* 0x000fe20003fc6270 */
[----:B------:R-:W-:Y:S01]  /*1810*/  @!P1 IMAD.MOV R16, RZ, RZ, -R16 ;  /* 0x000000ffff109224 */ /* 0x000fe200078e0a10 */
[C---:B------:R-:W-:Y:S01]  /*1820*/  ISETP.GT.U32.AND P1, PT, R24.reuse, R22, PT ;  /* 0x000000161800720c */ /* 0x040fe20003f24070 */
[--C-:B------:R-:W-:Y:S01]  /*1830*/  @!P0 IMAD.IADD R19, R19, 0x1, -R24.reuse ;  /* 0x0000000113138824 */ /* 0x100fe200078e0a18 */
[----:B------:R-:W-:Y:S01]  /*1840*/  ISETP.GE.AND P0, PT, R39, RZ, PT ;  /* 0x000000ff2700720c */ /* 0x000fe20003f06270 */
[--C-:B------:R-:W-:Y:S01]  /*1850*/  @!P3 IMAD.IADD R7, R7, 0x1, -R24.reuse ;  /* 0x000000010707b824 */ /* 0x100fe200078e0a18 */
[----:B------:R-:W-:Y:S01]  /*1860*/  ISETP.GT.U32.AND P5, PT, R24, R21, PT ;  /* 0x000000151800720c */ /* 0x000fe20003fa4070 */
[--C-:B------:R-:W-:Y:S01]  /*1870*/  @!P4 IMAD.IADD R20, R20, 0x1, -R24.reuse ;  /* 0x000000011414c824 */ /* 0x100fe200078e0a18 */
[----:B------:R-:W-:Y:S01]  /*1880*/  ISETP.GE.AND P4, PT, R42, RZ, PT ;  /* 0x000000ff2a00720c */ /* 0x000fe20003f86270 */
[----:B------:R-:W-:Y:S01]  /*1890*/  @!P2 IMAD.IADD R9, R9, 0x1, -R24 ;  /* 0x000000010909a824 */ /* 0x000fe200078e0a18 */
[----:B------:R-:W-:Y:S01]  /*18a0*/  ISETP.GE.AND P2, PT, R41, RZ, PT ;  /* 0x000000ff2900720c */ /* 0x000fe20003f46270 */
[C---:B------:R-:W-:Y:S01]  /*18b0*/  VIADD R4, R113.reuse, 0xffffffff ;  /* 0xffffffff71047836 */ /* 0x040fe20000000000 */
[----:B------:R-:W-:Y:S01]  /*18c0*/  ISETP.GE.AND P3, PT, R40, RZ, PT ;  /* 0x000000ff2800720c */ /* 0x000fe20003f66270 */
[----:B------:R-:W-:Y:S01]  /*18d0*/  IMAD.MOV.U32 R28, RZ, RZ, R7 ;  /* 0x000000ffff1c7224 */ /* 0x000fe200078e0007 */
[----:B------:R-:W-:Y:S01]  /*18e0*/  LOP3.LUT R7, RZ, R47, RZ, 0x33, !PT ;  /* 0x0000002fff077212 */ /* 0x000fe200078e33ff */
[----:B------:R-:W-:-:S02]  /*18f0*/  VIADD R5, R113, 0xfffffffe ;  /* 0xfffffffe71057836 */ /* 0x000fc40000000000 */
[----:B------:R-:W-:Y:S01]  /*1900*/  @!P1 IMAD.IADD R22, R22, 0x1, -R24 ;  /* 0x0000000116169824 */ /* 0x000fe200078e0a18 */
[----:B------:R-:W-:Y:S01]  /*1910*/  ISETP.GE.U32.AND P1, PT, R4, 0x7fffffe0, PT ;  /* 0x7fffffe00400780c */ /* 0x000fe20003f26070 */
[----:B------:R-:W-:Y:S01]  /*1920*/  @!P0 IMAD.MOV R28, RZ, RZ, -R28 ;  /* 0x000000ffff1c8224 */ /* 0x000fe200078e0a1c */
[----:B------:R-:W-:Y:S01]  /*1930*/  BAR.SYNC.DEFER_BLOCKING 0x0 ;  /* 0x0000000000007b1d */ /* 0x000fe20000010000 */
[----:B------:R-:W-:Y:S01]  /*1940*/  ISETP.GE.U32.AND P0, PT, R5, 0x7fffffdf, PT ;  /* 0x7fffffdf0500780c */ /* 0x000fe20003f06070 */
[----:B------:R-:W-:Y:S01]  /*1950*/  @!P6 IMAD.MOV R17, RZ, RZ, -R17 ;  /* 0x000000ffff11e224 */ /* 0x000fe200078e0a11 */
[----:B------:R-:W-:Y:S01]  /*1960*/  ISETP.GE.AND P6, PT, R38, RZ, PT ;  /* 0x000000ff2600720c */ /* 0x000fe20003fc6270 */
[----:B------:R-:W-:Y:S01]  /*1970*/  @!P5 IMAD.IADD R21, R21, 0x1, -R24 ;  /* 0x000000011515d824 */ /* 0x000fe200078e0a18 */
[----:B------:R-:W-:-:S03]  /*1980*/  ISETP.GE.AND P5, PT, R30, RZ, PT ;  /* 0x000000ff1e00720c */ /* 0x000fc60003fa6270 */
[----:B------:R-:W1:Y:S01]  /*1990*/  LDC.64 R4, c[0x0][0x3a8] ;  /* 0x0000ea00ff047b82 */ /* 0x000e620000000a00 */
[----:B------:R-:W-:Y:S02]  /*19a0*/  IMAD.MOV.U32 R42, RZ, RZ, R20 ;  /* 0x000000ffff2a7224 */ /* 0x000fe400078e0014 */
[----:B------:R-:W-:Y:S01]  /*19b0*/  @!P4 IMAD.MOV R21, RZ, RZ, -R21 ;  /* 0x000000ffff15c224 */ /* 0x000fe200078e0a15 */
[----:B------:R-:W-:Y:S01]  /*19c0*/  ISETP.GE.AND P4, PT, R0, RZ, PT ;  /* 0x000000ff0000720c */ /* 0x000fe20003f86270 */
[----:B------:R-:W-:Y:S01]  /*19d0*/  @!P2 IMAD.MOV R42, RZ, RZ, -R42 ;  /* 0x000000ffff2aa224 */ /* 0x000fe200078e0a2a */
[----:B------:R-:W-:Y:S01]  /*19e0*/  ISETP.NE.AND P2, PT, R46, RZ, PT ;  /* 0x000000ff2e00720c */ /* 0x000fe20003f45270 */
[----:B------:R-:W-:Y:S02]  /*19f0*/  IMAD.MOV.U32 R40, RZ, RZ, R9 ;  /* 0x000000ffff287224 */ /* 0x000fe400078e0009 */
[----:B------:R-:W-:Y:S02]  /*1a00*/  IMAD.MOV.U32 R44, RZ, RZ, R22 ;  /* 0x000000ffff2c7224 */ /* 0x000fe400078e0016 */
[----:B------:R-:W-:Y:S01]  /*1a10*/  @!P6 IMAD.MOV R19, RZ, RZ, -R19 ;  /* 0x000000ffff13e224 */ /* 0x000fe200078e0a13 */
[----:B------:R-:W-:Y:S01]  /*1a20*/  ISETP.NE.AND P6, PT, R47, RZ, PT ;  /* 0x000000ff2f00720c */ /* 0x000fe20003fc5270 */
[----:B------:R-:W-:Y:S01]  /*1a30*/  @!P3 IMAD.MOV R40, RZ, RZ, -R40 ;  /* 0x000000ffff28b224 */ /* 0x000fe200078e0a28 */
[----:B------:R-:W-:Y:S01]  /*1a40*/  ISETP.NE.U32.AND P3, PT, R3, RZ, PT ;  /* 0x000000ff0300720c */ /* 0x000fe20003f65070 */
[----:B------:R-:W-:Y:S01]  /*1a50*/  @!P5 IMAD.MOV R44, RZ, RZ, -R44 ;  /* 0x000000ffff2cd224 */ /* 0x000fe200078e0a2c */
[C---:B------:R-:W-:Y:S01]  /*1a60*/  SEL R30, R7.reuse, R10, !P6 ;  /* 0x0000000a071e7207 */ /* 0x040fe20007000000 */
[----:B------:R-:W-:Y:S01]  /*1a70*/  IMAD.MOV.U32 R56, RZ, RZ, R6 ;  /* 0x000000ffff387224 */ /* 0x000fe200078e0006 */
[----:B------:R-:W-:-:S02]  /*1a80*/  SEL R34, R7, R11, !P6 ;  /* 0x0000000b07227207 */ /* 0x000fc40007000000 */
[C---:B------:R-:W-:Y:S01]  /*1a90*/  SEL R36, R7.reuse, R12, !P6 ;  /* 0x0000000c07247207 */ /* 0x040fe20007000000 */
[----:B------:R-:W-:Y:S01]  /*1aa0*/  @!P4 IMAD.MOV R56, RZ, RZ, -R56 ;  /* 0x000000ffff38c224 */ /* 0x000fe200078e0a38 */
[C---:B------:R-:W-:Y:S02]  /*1ab0*/  SEL R38, R7.reuse, R13, !P6 ;  /* 0x0000000d07267207 */ /* 0x040fe40007000000 */
[C---:B------:R-:W-:Y:S02]  /*1ac0*/  SEL R8, R7.reuse, R8, !P6 ;  /* 0x0000000807087207 */ /* 0x040fe40007000000 */
[C---:B------:R-:W-:Y:S02]  /*1ad0*/  SEL R32, R7.reuse, R32, !P6 ;  /* 0x0000002007207207 */ /* 0x040fe40007000000 */
[C---:B------:R-:W-:Y:S02]  /*1ae0*/  SEL R26, R7.reuse, R14, !P6 ;  /* 0x0000000e071a7207 */ /* 0x040fe40007000000 */
[----:B------:R-:W-:-:S02]  /*1af0*/  SEL R20, R7, R15, !P6 ;  /* 0x0000000f07147207 */ /* 0x000fc40007000000 */
[C---:B------:R-:W-:Y:S02]  /*1b00*/  SEL R9, R7.reuse, R16, !P6 ;  /* 0x0000001007097207 */ /* 0x040fe40007000000 */
[C---:B------:R-:W-:Y:S02]  /*1b10*/  SEL R22, R7.reuse, R17, !P6 ;  /* 0x0000001107167207 */ /* 0x040fe40007000000 */
[C---:B------:R-:W-:Y:S02]  /*1b20*/  SEL R24, R7.reuse, R19, !P6 ;  /* 0x0000001307187207 */ /* 0x040fe40007000000 */
[C---:B------:R-:W-:Y:S02]  /*1b30*/  SEL R28, R7.reuse, R28, !P6 ;  /* 0x0000001c071c7207 */ /* 0x040fe40007000000 */
[C---:B------:R-:W-:Y:S02]  /*1b40*/  SEL R13, R7.reuse, R40, !P6 ;  /* 0x00000028070d7207 */ /* 0x040fe40007000000 */
[----:B------:R-:W-:-:S02]  /*1b50*/  SEL R12, R7, R42, !P6 ;  /* 0x0000002a070c7207 */ /* 0x000fc40007000000 */
[C---:B------:R-:W-:Y:S02]  /*1b60*/  SEL R11, R7.reuse, R21, !P6 ;  /* 0x00000015070b7207 */ /* 0x040fe40007000000 */
[----:B------:R-:W-:Y:S02]  /*1b70*/  SEL R10, R7, R44, !P6 ;  /* 0x0000002c070a7207 */ /* 0x000fe40007000000 */
[----:B------:R-:W-:Y:S01]  /*1b80*/  @!P2 LOP3.LUT R56, RZ, R46, RZ, 0x33, !PT ;  /* 0x0000002eff38a212 */ /* 0x000fe200078e33ff */
[----:B012---:R-:W-:Y:S06]  /*1b90*/  BRA.U UP0, `(.L_x_11) ;  /* 0x0000000100187547 */ /* 0x007fec000b800000 */
[----:B------:R-:W-:Y:S01]  /*1ba0*/  ELECT P2, URZ, PT ;  /* 0x0000000000ff782f */ /* 0x000fe20003840000 */
[----:B------:R-:W-:Y:S01]  /*1bb0*/  IMAD.MOV.U32 R6, RZ, RZ, 0x1 ;  /* 0x00000001ff067424 */ /* 0x000fe200078e00ff */
[----:B------:R-:W-:Y:S11]  /*1bc0*/  UVIRTCOUNT.DEALLOC.SMPOOL 0x80 ;  /* 0x000000800000784c */ /* 0x000ff60000000000 */
[----:B------:R-:W-:-:S04]  /*1bd0*/  @P2 MOV R7, 0x40 ;  /* 0x0000004000072802 */ /* 0x000fc80000000f00 */
[----:B------:R-:W-:-:S05]  /*1be0*/  @P2 LEA R7, R54, R7, 0x18 ;  /* 0x0000000736072211 */ /* 0x000fca00078ec0ff */
[----:B------:R0:W-:Y:S02]  /*1bf0*/  @P2 STS.U8 [R7], R6 ;  /* 0x0000000607002388 */ /* 0x0001e40000000000 */
.L_x_11:
[----:B------:R-:W-:Y:S01]  /*1c00*/  UIADD3 UR10, UPT, UPT, UR15, UR10, URZ ;  /* 0x0000000a0f0a7290 */ /* 0x000fe2000fffe0ff */
[C---:B0-----:R-:W-:Y:S01]  /*1c10*/  VIADD R6, R113.reuse, 0xfffffffd ;  /* 0xfffffffd71067836 */ /* 0x041fe20000000000 */
[----:B------:R-:W-:Y:S01]  /*1c20*/  VOTEU.ALL UP1, P3 ;  /* 0x0000000000ff7886 */ /* 0x000fe20001820000 */
[----:B------:R-:W-:Y:S01]  /*1c30*/  UIADD3 UR8, UPT, UPT, UR14, 0x3000, URZ ;  /* 0x000030000e087890 */ /* 0x000fe2000fffe0ff */
[----:B------:R-:W-:Y:S01]  /*1c40*/  IMAD R56, R56, UR5, RZ ;  /* 0x0000000538387c24 */ /* 0x000fe2000f8e02ff */
[----:B------:R-:W-:Y:S01]  /*1c50*/  VOTEU.ALL UP2, P3 ;  /* 0x0000000000ff7886 */ /* 0x000fe20001840000 */
[----:B------:R-:W-:Y:S01]  /*1c60*/  VIADD R7, R113, 0xfffffffc ;  /* 0xfffffffc71077836 */ /* 0x000fe20000000000 */
[----:B------:R-:W-:-:S04]  /*1c70*/  @!UP1 UIADD3 UR6, UPT, UPT, -UR4, 0x100000, URZ ;  /* 0x0010000004069890 */ /* 0x000fc8000fffe1ff */
[----:B------:R-:W-:Y:S02]  /*1c80*/  @!UP1 USHF.L.U32 UR7, UR6, 0xb, URZ ;  /* 0x0000000b06079899 */ /* 0x000fe400080006ff */
[----:B------:R-:W-:Y:S01]  /*1c90*/  @!UP1 USHF.L.U32 UR6, UR6, 0x1, URZ ;  /* 0x0000000106069899 */ /* 0x000fe200080006ff */
[----:B------:R-:W-:Y:S01]  /*1ca0*/  PRMT R62, RZ, 0x7610, R62 ;  /* 0x00007610ff3e7816 */ /* 0x000fe2000000003e */
[----:B------:R-:W-:Y:S01]  /*1cb0*/  STTM.x128 tmem[UR10], RZ ;  /* 0x000000ff000079ed */ /* 0x000fe200083c000a */
[----:B------:R-:W0:Y:S02]  /*1cc0*/  FENCE.VIEW.ASYNC.T ;  /* 0x00000000000073c6 */ /* 0x000e240000000200 */
[----:B0-----:R-:W-:Y:S01]  /*1cd0*/  BAR.SYNC.DEFER_BLOCKING 0x0 ;  /* 0x0000000000007b1d */ /* 0x001fe20000010000 */
[----:B------:R-:W-:Y:S02]  /*1ce0*/  ISETP.GE.U32.AND P6, PT, R6, 0x7fffffde, PT ;  /* 0x7fffffde0600780c */ /* 0x000fe40003fc6070 */
[----:B------:R-:W-:-:S02]  /*1cf0*/  SHF.R.S32.HI R52, RZ, 0x1f, R56 ;  /* 0x0000001fff347819 */ /* 0x000fc40000011438 */
[----:B------:R-:W-:Y:S01]  /*1d00*/  IADD3 R6, P2, PT, R56, UR16, RZ ;  /* 0x0000001038067c10 */ /* 0x000fe2000ff5e0ff */
[----:B------:R-:W-:Y:S01]  /*1d10*/  UMOV UR11, UR8 ;  /* 0x00000008000b7c82 */ /* 0x000fe20008000000 */
[----:B------:R-:W-:Y:S01]  /*1d20*/  ISETP.GE.U32.AND P5, PT, R7, 0x7fffffdd, PT ;  /* 0x7fffffdd0700780c */ /* 0x000fe20003fa6070 */
[C---:B------:R-:W-:Y:S01]  /*1d30*/  VIADD R14, R113.reuse, 0xfffffffb ;  /* 0xfffffffb710e7836 */ /* 0x040fe20000000000 */
[----:B------:R-:W-:Y:S02]  /*1d40*/  IADD3.X R7, PT, PT, R52, UR17, RZ, P2, !PT ;  /* 0x0000001134077c10 */ /* 0x000fe400097fe4ff */
[----:B------:R-:W-:Y:S01]  /*1d50*/  SHF.R.S32.HI R17, RZ, 0x1f, R4 ;  /* 0x0000001fff117819 */ /* 0x000fe20000011404 */
[----:B------:R-:W-:Y:S01]  /*1d60*/  IMAD.SHL.U32 R15, R4, 0x2, RZ ;  /* 0x00000002040f7824 */ /* 0x000fe200078e00ff */
[----:B------:R-:W-:Y:S01]  /*1d70*/  PRMT R60, RZ, 0x7610, R60 ;  /* 0x00007610ff3c7816 */ /* 0x000fe2000000003c */
[C---:B------:R-:W-:Y:S02]  /*1d80*/  VIADD R16, R113.reuse, 0xfffffffa ;  /* 0xfffffffa71107836 */ /* 0x040fe40000000000 */
[C---:B------:R-:W-:Y:S01]  /*1d90*/  VIADD R21, R113.reuse, 0xffffffea ;  /* 0xffffffea71157836 */ /* 0x040fe20000000000 */
[----:B------:R-:W-:Y:S01]  /*1da0*/  PRMT R58, RZ, 0x7610, R58 ;  /* 0x00007610ff3a7816 */ /* 0x000fe2000000003a */
[----:B------:R-:W-:-:S02]  /*1db0*/  VIADD R23, R113, 0xffffffe6 ;  /* 0xffffffe671177836 */ /* 0x000fc40000000000 */
[C---:B------:R-:W-:Y:S01]  /*1dc0*/  VIADD R39, R113.reuse, 0xfffffff9 ;  /* 0xfffffff971277836 */ /* 0x040fe20000000000 */
[----:B------:R-:W-:Y:S02]  /*1dd0*/  PRMT R68, RZ, 0x7610, R68 ;  /* 0x00007610ff447816 */ /* 0x000fe40000000044 */
[----:B------:R-:W-:Y:S01]  /*1de0*/  PRMT R70, RZ, 0x7610, R70 ;  /* 0x00007610ff467816 */ /* 0x000fe20000000046 */
[----:B------:R-:W0:Y:S02]  /*1df0*/  FENCE.VIEW.ASYNC.S ;  /* 0x00000000000073c6 */ /* 0x000e240000000000 */
[----:B0-----:R0:W1:Y:S02]  /*1e00*/  @!UP2 SYNCS.EXCH.64 URZ, [UR11], UR6 ;  /* 0x000000060bffa5b2 */ /* 0x0010640008000100 */
[----:B-1----:R-:W-:Y:S01]  /*1e10*/  BAR.SYNC.DEFER_BLOCKING 0x0 ;  /* 0x0000000000007b1d */ /* 0x002fe20000010000 */
[----:B------:R-:W-:Y:S01]  /*1e20*/  ISETP.GE.U32.AND P2, PT, R14, 0x7fffffdc, PT ;  /* 0x7fffffdc0e00780c */ /* 0x000fe20003f46070 */
[----:B------:R-:W-:Y:S01]  /*1e30*/  VIADD R14, R113, 0xffffffec ;  /* 0xffffffec710e7836 */ /* 0x000fe20000000000 */
[----:B------:R-:W-:-:S02]  /*1e40*/  SHF.R.S32.HI R19, RZ, 0x1f, R15 ;  /* 0x0000001fff137819 */ /* 0x000fc4000001140f */
[----:B------:R-:W-:Y:S02]  /*1e50*/  IADD3 R42, P4, PT, R15, R6, RZ ;  /* 0x000000060f2a7210 */ /* 0x000fe40007f9e0ff */
[----:B------:R-:W-:Y:S02]  /*1e60*/  PRMT R72, RZ, 0x7610, R72 ;  /* 0x00007610ff487816 */ /* 0x000fe40000000048 */
[----:B------:R-:W-:Y:S02]  /*1e70*/  PRMT R74, RZ, 0x7610, R74 ;  /* 0x00007610ff4a7816 */ /* 0x000fe4000000004a */
[----:B------:R-:W-:Y:S01]  /*1e80*/  PRMT R76, RZ, 0x7610, R76 ;  /* 0x00007610ff4c7816 */ /* 0x000fe2000000004c */
[C---:B------:R-:W-:Y:S02]  /*1e90*/  IMAD R59, R4.reuse, 0xb, RZ ;  /* 0x0000000b043b7824 */ /* 0x040fe400078e02ff */
[C---:B------:R-:W-:Y:S02]  /*1ea0*/  IMAD R57, R4.reuse, 0xa, RZ ;  /* 0x0000000a04397824 */ /* 0x040fe400078e02ff */
[C---:B------:R-:W-:Y:S01]  /*1eb0*/  IMAD R67, R4.reuse, 0xd, RZ ;  /* 0x0000000d04437824 */ /* 0x040fe200078e02ff */
[----:B------:R-:W-:Y:S01]  /*1ec0*/  PRMT R84, RZ, 0x7610, R84 ;  /* 0x00007610ff547816 */ /* 0x000fe20000000054 */
[----:B------:R-:W-:-:S02]  /*1ed0*/  IMAD R65, R4, 0xc, RZ ;  /* 0x0000000c04417824 */ /* 0x000fc400078e02ff */
[C---:B------:R-:W-:Y:S02]  /*1ee0*/  IMAD R75, R4.reuse, 0xf, RZ ;  /* 0x0000000f044b7824 */ /* 0x040fe400078e02ff */
[----:B------:R-:W-:Y:S01]  /*1ef0*/  IMAD R73, R4, 0xe, RZ ;  /* 0x0000000e04497824 */ /* 0x000fe200078e02ff */
[----:B------:R-:W-:Y:S01]  /*1f00*/  PRMT R102, RZ, 0x7610, R102 ;  /* 0x00007610ff667816 */ /* 0x000fe20000000066 */
[----:B------:R-:W2:Y:S01]  /*1f10*/  @!P1 LDG.E.U8 R62, desc[UR20][R6.64] ;  /* 0x00000014063e9981 */ /* 0x000ea2000c1e1100 */
[----:B------:R-:W-:Y:S01]  /*1f20*/  IADD3 R40, P1, PT, R6, R4, RZ ;  /* 0x0000000406287210 */ /* 0x000fe20007f3e0ff */
[--C-:B------:R-:W-:Y:S01]  /*1f30*/  IMAD.X R43, R19, 0x1, R7.reuse, P4 ;  /* 0x00000001132b7824 */ /* 0x100fe200020e0607 */
[----:B------:R-:W-:Y:S01]  /*1f40*/  ISETP.GE.U32.AND P4, PT, R16, 0x7fffffdb, PT ;  /* 0x7fffffdb1000780c */ /* 0x000fe20003f86070 */
[----:B------:R-:W-:Y:S01]  /*1f50*/  IMAD R105, R4, 0x19, RZ ;  /* 0x0000001904697824 */ /* 0x000fe200078e02ff */
[----:B------:R-:W-:Y:S01]  /*1f60*/  PRMT R104, RZ, 0x7610, R104 ;  /* 0x00007610ff687816 */ /* 0x000fe20000000068 */
[----:B------:R-:W-:Y:S01]  /*1f70*/  IMAD.X R41, R17, 0x1, R7, P1 ;  /* 0x0000000111297824 */ /* 0x000fe200008e0607 */
[----:B------:R1:W3:Y:S01]  /*1f80*/  @!P6 LDG.E.U8 R58, desc[UR20][R42.64] ;  /* 0x000000142a3ae981 */ /* 0x0002e2000c1e1100 */
[----:B------:R-:W-:Y:S01]  /*1f90*/  LOP3.LUT R18, R18, 0x1f, RZ, 0xc0, !PT ;  /* 0x0000001f12127812 */ /* 0x000fe200078ec0ff */
[----:B------:R-:W4:Y:S02]  /*1fa0*/  LDCU UR5, c[0x0][0x3b0] ;  /* 0x00007600ff0577ac */ /* 0x000f240008000800 */
[----:B------:R5:W2:Y:S01]  /*1fb0*/  @!P0 LDG.E.U8 R60, desc[UR20][R40.64] ;  /* 0x00000014283c8981 */ /* 0x000aa2000c1e1100 */
[----:B------:R-:W-:Y:S01]  /*1fc0*/  ISETP.GE.U32.AND P0, PT, R14, 0x7fffffcd, PT ;  /* 0x7fffffcd0e00780c */ /* 0x000fe20003f06070 */
[----:B------:R-:W-:-:S02]  /*1fd0*/  VIADD R14, R113, 0xffffffed ;  /* 0xffffffed710e7836 */ /* 0x000fc40000000000 */
[----:B------:R-:W-:-:S03]  /*1fe0*/  VIADD R16, R113, 0xffffffee ;  /* 0xffffffee71107836 */ /* 0x000fc60000000000 */
[----:B------:R-:W-:Y:S01]  /*1ff0*/  ISETP.GE.U32.AND P1, PT, R14, 0x7fffffce, PT ;  /* 0x7fffffce0e00780c */ /* 0x000fe20003f26070 */
[C---:B------:R-:W-:Y:S01]  /*2000*/  VIADD R14, R113.reuse, 0xffffffef ;  /* 0xffffffef710e7836 */ /* 0x040fe20000000000 */
[----:B------:R-:W-:Y:S02]  /*2010*/  SEL R27, RZ, 0x1, P0 ;  /* 0x00000001ff1b7807 */ /* 0x000fe40000000000 */
[----:B------:R-:W-:Y:S01]  /*2020*/  ISETP.GE.U32.AND P0, PT, R16, 0x7fffffcf, PT ;  /* 0x7fffffcf1000780c */ /* 0x000fe20003f06070 */
[C---:B------:R-:W-:Y:S01]  /*2030*/  VIADD R16, R113.reuse, 0xffffffe8 ;  /* 0xffffffe871107836 */ /* 0x040fe20000000000 */
[----:B------:R-:W-:Y:S02]  /*2040*/  SEL R44, RZ, 0x1fffe, P1 ;  /* 0x0001fffeff2c7807 */ /* 0x000fe40000800000 */
[----:B------:R-:W-:Y:S01]  /*2050*/  ISETP.GE.U32.AND P1, PT, R14, 0x7fffffd0, PT ;  /* 0x7fffffd00e00780c */ /* 0x000fe20003f26070 */
[----:B------:R-:W-:Y:S01]  /*2060*/  VIADD R14, R113, 0xffffffe9 ;  /* 0xffffffe9710e7836 */ /* 0x000fe20000000000 */
[----:B------:R-:W-:-:S02]  /*2070*/  SEL R25, RZ, 0x4, P0 ;  /* 0x00000004ff197807 */ /* 0x000fc40000000000 */
[----:B------:R-:W-:Y:S02]  /*2080*/  ISETP.GE.U32.AND P0, PT, R16, 0x7fffffc9, PT ;  /* 0x7fffffc91000780c */ /* 0x000fe40003f06070 */
[----:B------:R-:W-:Y:S02]  /*2090*/  SEL R16, RZ, 0x7fff8, P1 ;  /* 0x0007fff8ff107807 */ /* 0x000fe40000800000 */
[----:B------:R-:W-:Y:S01]  /*20a0*/  ISETP.GE.U32.AND P1, PT, R14, 0x7fffffca, PT ;  /* 0x7fffffca0e00780c */ /* 0x000fe20003f26070 */
[----:B------:R-:W-:Y:S01]  /*20b0*/  VIADD R14, R113, 0xffffffeb ;  /* 0xffffffeb710e7836 */ /* 0x000fe20000000000 */
[----:B------:R-:W-:Y:S02]  /*20c0*/  SEL R31, RZ, 0x1, P0 ;  /* 0x00000001ff1f7807 */ /* 0x000fe40000000000 */
[----:B------:R-:W-:Y:S01]  /*20d0*/  ISETP.GE.U32.AND P0, PT, R21, 0x7fffffcb, PT ;  /* 0x7fffffcb1500780c */ /* 0x000fe20003f06070 */
[----:B------:R-:W-:Y:S01]  /*20e0*/  VIADD R21, R113, 0xffffffe4 ;  /* 0xffffffe471157836 */ /* 0x000fe20000000000 */
[----:B------:R-:W-:-:S02]  /*20f0*/  SEL R46, RZ, 0x1fffe, P1 ;  /* 0x0001fffeff2e7807 */ /* 0x000fc40000800000 */
[----:B------:R-:W-:Y:S01]  /*2100*/  ISETP.GE.U32.AND P1, PT, R14, 0x7fffffcc, PT ;  /* 0x7fffffcc0e00780c */ /* 0x000fe20003f26070 */
[----:B------:R-:W-:Y:S01]  /*2110*/  VIADD R14, R113, 0xffffffe5 ;  /* 0xffffffe5710e7836 */ /* 0x000fe20000000000 */
[----:B------:R-:W-:Y:S02]  /*2120*/  SEL R29, RZ, 0x4, P0 ;  /* 0x00000004ff1d7807 */ /* 0x000fe40000000000 */
[----:B------:R-:W-:Y:S01]  /*2130*/  ISETP.GE.U32.AND P0, PT, R21, 0x7fffffc5, PT ;  /* 0x7fffffc51500780c */ /* 0x000fe20003f06070 */
[C---:B------:R-:W-:Y:S01]  /*2140*/  VIADD R21, R113.reuse, 0xffffffe7 ;  /* 0xffffffe771157836 */ /* 0x040fe20000000000 */
[----:B-1----:R-:W-:Y:S02]  /*2150*/  SEL R42, RZ, 0x7fff8, P1 ;  /* 0x0007fff8ff2a7807 */ /* 0x002fe40000800000 */
[----:B------:R-:W-:Y:S01]  /*2160*/  ISETP.GE.U32.AND P1, PT, R14, 0x7fffffc6, PT ;  /* 0x7fffffc60e00780c */ /* 0x000fe20003f26070 */
[----:B------:R-:W-:Y:S01]  /*2170*/  VIADD R14, R113, 0xffffffe1 ;  /* 0xffffffe1710e7836 */ /* 0x000fe20000000000 */
[----:B------:R-:W-:-:S02]  /*2180*/  SEL R35, RZ, 0x1, P0 ;  /* 0x00000001ff237807 */ /* 0x000fc40000000000 */
[----:B------:R-:W-:Y:S02]  /*2190*/  SEL R50, RZ, 0x1fffe, P1 ;  /* 0x0001fffeff327807 */ /* 0x000fe40000800000 */
[----:B------:R-:W-:Y:S01]  /*21a0*/  ISETP.GE.U32.AND P1, PT, R21, 0x7fffffc8, PT ;  /* 0x7fffffc81500780c */ /* 0x000fe20003f26070 */
[----:B------:R-:W-:Y:S01]  /*21b0*/  VIADD R21, R113, 0xffffffe2 ;  /* 0xffffffe271157836 */ /* 0x000fe20000000000 */
[----:B------:R-:W-:Y:S02]  /*21c0*/  ISETP.GE.U32.AND P0, PT, R23, 0x7fffffc7, PT ;  /* 0x7fffffc71700780c */ /* 0x000fe40003f06070 */
[----:B------:R-:W-:Y:S01]  /*21d0*/  ISETP.GE.U32.AND P6, PT, R14, 0x7fffffc2, PT ;  /* 0x7fffffc20e00780c */ /* 0x000fe20003fc6070 */
[----:B------:R-:W-:Y:S01]  /*21e0*/  VIADD R14, R113, 0xffffffe3 ;  /* 0xffffffe3710e7836 */ /* 0x000fe20000000000 */
[----:B------:R-:W-:Y:S02]  /*21f0*/  SEL R33, RZ, 0x4, P0 ;  /* 0x00000004ff217807 */ /* 0x000fe40000000000 */
[----:B------:R-:W-:Y:S01]  /*2200*/  ISETP.GE.U32.AND P0, PT, R21, 0x7fffffc3, PT ;  /* 0x7fffffc31500780c */ /* 0x000fe20003f06070 */
[----:B------:R-:W-:Y:S01]  /*2210*/  IMAD R21, R4, 0x3, RZ ;  /* 0x0000000304157824 */ /* 0x000fe200078e02ff */
[----:B------:R-:W-:-:S02]  /*2220*/  SEL R48, RZ, 0x7fff8, P1 ;  /* 0x0007fff8ff307807 */ /* 0x000fc40000800000 */
[----:B------:R-:W-:Y:S01]  /*2230*/  ISETP.GE.U32.AND P1, PT, R14, 0x7fffffc4, PT ;  /* 0x7fffffc40e00780c */ /* 0x000fe20003f26070 */
[----:B------:R-:W-:Y:S01]  /*2240*/  VIADD R14, R113, 0xffffffe0 ;  /* 0xffffffe0710e7836 */ /* 0x000fe20000000000 */
[----:B------:R-:W-:Y:S02]  /*2250*/  SEL R37, RZ, 0x4, P0 ;  /* 0x00000004ff257807 */ /* 0x000fe40000000000 */
[----:B------:R-:W-:Y:S02]  /*2260*/  SHF.R.S32.HI R23, RZ, 0x1f, R21 ;  /* 0x0000001fff177819 */ /* 0x000fe40000011415 */
[----:B-----5:R-:W-:Y:S02]  /*2270*/  IADD3 R40, P0, PT, R21, R6, RZ ;  /* 0x0000000615287210 */ /* 0x020fe40007f1e0ff */
[----:B------:R-:W-:Y:S02]  /*2280*/  SEL R64, RZ, 0x7fff8, P1 ;  /* 0x0007fff8ff407807 */ /* 0x000fe40000800000 */
[----:B------:R-:W-:Y:S01]  /*2290*/  ISETP.GE.U32.AND P1, PT, R14, 0x7fffffc1, PT ;  /* 0x7fffffc10e00780c */ /* 0x000fe20003f26070 */
[----:B------:R-:W-:Y:S01]  /*22a0*/  IMAD.X R41, R23, 0x1, R7, P0 ;  /* 0x0000000117297824 */ /* 0x000fe200000e0607 */
[----:B------:R-:W-:Y:S01]  /*22b0*/  ISETP.GE.U32.AND P0, PT, R39, 0x7fffffda, PT ;  /* 0x7fffffda2700780c */ /* 0x000fe20003f06070 */
[----:B------:R-:W-:Y:S01]  /*22c0*/  IMAD.IADD R31, R31, 0x1, R46 ;  /* 0x000000011f1f7824 */ /* 0x000fe200078e022e */
[----:B------:R-:W-:-:S02]  /*22d0*/  SEL R66, RZ, 0x1fffe, P6 ;  /* 0x0001fffeff427807 */ /* 0x000fc40003000000 */
[----:B------:R-:W-:Y:S01]  /*22e0*/  SEL R39, RZ, 0x1, P1 ;  /* 0x00000001ff277807 */ /* 0x000fe20000800000 */
[----:B------:R-:W-:Y:S01]  /*22f0*/  IMAD.IADD R27, R27, 0x1, R44 ;  /* 0x000000011b1b7824 */ /* 0x000fe200078e022c */
[----:B------:R-:W-:-:S03]  /*2300*/  LOP3.LUT R31, R31, 0x3, RZ, 0xc0, !PT ;  /* 0x000000031f1f7812 */ /* 0x000fc600078ec0ff */
[----:B------:R-:W-:Y:S01]  /*2310*/  IMAD.IADD R39, R39, 0x1, R66 ;  /* 0x0000000127277824 */ /* 0x000fe200078e0242 */
[----:B------:R-:W-:Y:S01]  /*2320*/  IADD3 R29, PT, PT, R31, R42, R29 ;  /* 0x0000002a1f1d7210 */ /* 0x000fe20007ffe01d */
[----:B------:R-:W-:Y:S01]  /*2330*/  IMAD.IADD R35, R35, 0x1, R50 ;  /* 0x0000000123237824 */ /* 0x000fe200078e0232 */
[----:B------:R-:W-:Y:S02]  /*2340*/  LOP3.LUT R27, R27, 0x3, RZ, 0xc0, !PT ;  /* 0x000000031b1b7812 */ /* 0x000fe400078ec0ff */
[----:B------:R-:W-:Y:S01]  /*2350*/  LOP3.LUT R39, R39, 0x3, RZ, 0xc0, !PT ;  /* 0x0000000327277812 */ /* 0x000fe200078ec0ff */
[----:B------:R-:W-:Y:S01]  /*2360*/  IMAD.SHL.U32 R29, R29, 0x100, RZ ;  /* 0x000001001d1d7824 */ /* 0x000fe200078e00ff */
[----:B------:R-:W-:Y:S02]  /*2370*/  PRMT R66, RZ, 0x7610, R66 ;  /* 0x00007610ff427816 */ /* 0x000fe40000000042 */
[----:B------:R-:W-:Y:S01]  /*2380*/  IADD3 R16, PT, PT, R27, R16, R25 ;  /* 0x000000101b107210 */ /* 0x000fe20007ffe019 */
[----:B------:R-:W-:Y:S01]  /*2390*/  IMAD.SHL.U32 R25, R4, 0x4, RZ ;  /* 0x0000000404197824 */ /* 0x000fe200078e00ff */
[----:B------:R-:W-:-:S02]  /*23a0*/  LOP3.LUT R35, R35, 0x3, RZ, 0xc0, !PT ;  /* 0x0000000323237812 */ /* 0x000fc400078ec0ff */
[----:B------:R-:W-:Y:S01]  /*23b0*/  IADD3 R37, PT, PT, R39, R64, R37 ;  /* 0x0000004027257210 */ /* 0x000fe20007ffe025 */
[----:B------:R1:W5:Y:S01]  /*23c0*/  @!P5 LDG.E.U8 R66, desc[UR20][R40.64] ;  /* 0x000000142842d981 */ /* 0x000362000c1e1100 */
[----:B------:R-:W-:Y:S02]  /*23d0*/  IADD3 R33, PT, PT, R35, R48, R33 ;  /* 0x0000003023217210 */ /* 0x000fe40007ffe021 */
[----:B------:R-:W-:Y:S02]  /*23e0*/  LOP3.LUT R44, R37, 0xf, RZ, 0xc0, !PT ;  /* 0x0000000f252c7812 */ /* 0x000fe400078ec0ff */
[----:B------:R-:W-:Y:S01]  /*23f0*/  LOP3.LUT R31, R29, 0xf00, RZ, 0xe2, !PT ;  /* 0x00000f001d1f7812 */ /* 0x000fe200078ee2ff */
[----:B------:R-:W-:Y:S01]  /*2400*/  IMAD R27, R4, 0x5, RZ ;  /* 0x00000005041b7824 */ /* 0x000fe200078e02ff */
[----:B------:R-:W-:Y:S02]  /*2410*/  SHF.R.S32.HI R29, RZ, 0x1f, R25 ;  /* 0x0000001fff1d7819 */ /* 0x000fe40000011419 */
[----:B------:R-:W-:Y:S01]  /*2420*/  IADD3 R42, P5, PT, R25, R6, RZ ;  /* 0x00000006192a7210 */ /* 0x000fe20007fbe0ff */
[----:B------:R-:W-:-:S02]  /*2430*/  IMAD R33, R33, 0x10, R44 ;  /* 0x0000001021217824 */ /* 0x000fc400078e022c */
[----:B------:R-:W-:Y:S01]  /*2440*/  IMAD R16, R16, 0x1000, R31 ;  /* 0x0000100010107824 */ /* 0x000fe200078e021f */
[----:B------:R-:W-:Y:S01]  /*2450*/  SHF.R.S32.HI R31, RZ, 0x1f, R27 ;  /* 0x0000001fff1f7819 */ /* 0x000fe2000001141b */
[--C-:B------:R-:W-:Y:S01]  /*2460*/  IMAD.X R43, R29, 0x1, R7.reuse, P5 ;  /* 0x000000011d2b7824 */ /* 0x100fe200028e0607 */
[----:B-1----:R-:W-:Y:S01]  /*2470*/  IADD3 R40, P5, PT, R27, R6, RZ ;  /* 0x000000061b287210 */ /* 0x002fe20007fbe0ff */
[----:B------:R-:W-:Y:S01]  /*2480*/  VIADD R35, R113, 0xfffffff8 ;  /* 0xfffffff871237836 */ /* 0x000fe20000000000 */
[----:B------:R-:W-:Y:S02]  /*2490*/  LOP3.LUT R33, R33, 0xff, RZ, 0xc0, !PT ;  /* 0x000000ff21217812 */ /* 0x000fe400078ec0ff */
[----:B------:R-:W-:Y:S01]  /*24a0*/  PRMT R64, RZ, 0x7610, R64 ;  /* 0x00007610ff407816 */ /* 0x000fe20000000040 */
[----:B------:R-:W-:Y:S01]  /*24b0*/  IMAD.X R41, R31, 0x1, R7, P5 ;  /* 0x000000011f297824 */ /* 0x000fe200028e0607 */
[----:B------:R-:W-:Y:S01]  /*24c0*/  ISETP.GE.U32.AND P5, PT, R35, 0x7fffffd9, PT ;  /* 0x7fffffd92300780c */ /* 0x000fe20003fa6070 */
[----:B------:R-:W-:Y:S01]  /*24d0*/  IMAD.IADD R37, R16, 0x1, R33 ;  /* 0x0000000110257824 */ /* 0x000fe200078e0221 */
[----:B------:R1:W2:Y:S01]  /*24e0*/  @!P2 LDG.E.U8 R68, desc[UR20][R42.64] ;  /* 0x000000142a44a981 */ /* 0x0002a2000c1e1100 */
[----:B------:R-:W-:-:S02]  /*24f0*/  IMAD R35, R4, 0x7, RZ ;  /* 0x0000000704237824 */ /* 0x000fc400078e02ff */
[C---:B------:R-:W-:Y:S01]  /*2500*/  IMAD R33, R4.reuse, 0x6, RZ ;  /* 0x0000000604217824 */ /* 0x040fe200078e02ff */
[----:B------:R0:W2:Y:S01]  /*2510*/  @!P4 LDG.E.U8 R64, desc[UR20][R40.64] ;  /* 0x000000142840c981 */ /* 0x0000a2000c1e1100 */
[----:B------:R-:W-:Y:S02]  /*2520*/  LOP3.LUT R110, R37, 0xffff, RZ, 0xc0, !PT ;  /* 0x0000ffff256e7812 */ /* 0x000fe400078ec0ff */
[----:B------:R-:W-:Y:S02]  /*2530*/  SHF.R.S32.HI R39, RZ, 0x1f, R35 ;  /* 0x0000001fff277819 */ /* 0x000fe40000011423 */
[-C--:B------:R-:W-:Y:S02]  /*2540*/  IADD3 R50, P4, PT, R35, R6.reuse, RZ ;  /* 0x0000000623327210 */ /* 0x080fe40007f9e0ff */
[----:B------:R-:W-:Y:S02]  /*2550*/  SHF.R.S32.HI R37, RZ, 0x1f, R33 ;  /* 0x0000001fff257819 */ /* 0x000fe40000011421 */
[----:B------:R-:W-:Y:S01]  /*2560*/  IADD3 R48, P2, PT, R33, R6, RZ ;  /* 0x0000000621307210 */ /* 0x000fe20007f5e0ff */
[----:B------:R-:W-:Y:S01]  /*2570*/  IMAD.X R51, R39, 0x1, R7, P4 ;  /* 0x0000000127337824 */ /* 0x000fe200020e0607 */
[----:B------:R-:W-:Y:S01]  /*2580*/  SHF.R.U32.HI R44, RZ, 0xf, R110 ;  /* 0x0000000fff2c7819 */ /* 0x000fe2000001166e */
[----:B-1----:R-:W-:-:S02]  /*2590*/  IMAD.SHL.U32 R43, R4, 0x10, RZ ;  /* 0x00000010042b7824 */ /* 0x002fc400078e00ff */
[----:B------:R-:W-:Y:S01]  /*25a0*/  VIADD R16, R113, 0xfffffff7 ;  /* 0xfffffff771107836 */ /* 0x000fe20000000000 */
[----:B------:R-:W-:Y:S01]  /*25b0*/  LOP3.LUT P4, RZ, R44, 0x1, RZ, 0xc0, !PT ;  /* 0x000000012cff7812 */ /* 0x000fe2000788c0ff */
[----:B------:R-:W-:Y:S01]  /*25c0*/  IMAD.X R49, R37, 0x1, R7, P2 ;  /* 0x0000000125317824 */ /* 0x000fe200010e0607 */
[----:B------:R1:W2:Y:S01]  /*25d0*/  @!P5 LDG.E.U8 R70, desc[UR20][R50.64] ;  /* 0x000000143246d981 */ /* 0x0002a2000c1e1100 */
[----:B0-----:R-:W-:Y:S01]  /*25e0*/  IMAD.SHL.U32 R41, R4, 0x8, RZ ;  /* 0x0000000804297824 */ /* 0x001fe200078e00ff */
[----:B------:R-:W-:Y:S02]  /*25f0*/  SHF.R.S32.HI R47, RZ, 0x1f, R43 ;  /* 0x0000001fff2f7819 */ /* 0x000fe4000001142b */
[-C--:B------:R-:W-:Y:S01]  /*2600*/  IADD3 R80, P5, PT, R43, R6.reuse, RZ ;  /* 0x000000062b507210 */ /* 0x080fe20007fbe0ff */
[----:B------:R0:W2:Y:S01]  /*2610*/  @!P0 LDG.E.U8 R72, desc[UR20][R48.64] ;  /* 0x0000001430488981 */ /* 0x0000a2000c1e1100 */
[----:B------:R-:W-:Y:S02]  /*2620*/  ISETP.GE.U32.AND P2, PT, R16, 0x7fffffd8, PT ;  /* 0x7fffffd81000780c */ /* 0x000fe40003f46070 */
[----:B------:R-:W-:Y:S01]  /*2630*/  SHF.R.S32.HI R45, RZ, 0x1f, R41 ;  /* 0x0000001fff2d7819 */ /* 0x000fe20000011429 */
[----:B------:R-:W-:Y:S01]  /*2640*/  IMAD.X R81, R47, 0x1, R7, P5 ;  /* 0x000000012f517824 */ /* 0x000fe200028e0607 */
[----:B------:R-:W-:-:S02]  /*2650*/  IADD3 R78, P0, PT, R41, R6, RZ ;  /* 0x00000006294e7210 */ /* 0x000fc40007f1e0ff */
[----:B------:R-:W-:Y:S01]  /*2660*/  SHF.R.U32.HI R40, RZ, 0x7, R110 ;  /* 0x00000007ff287819 */ /* 0x000fe2000001166e */
[----:B-1----:R-:W-:Y:S01]  /*2670*/  IMAD R51, R4, 0x18, RZ ;  /* 0x0000001804337824 */ /* 0x002fe200078e02ff */
[----:B------:R1:W2:Y:S01]  /*2680*/  @P4 LDG.E.U8 R74, desc[UR20][R80.64] ;  /* 0x00000014504a4981 */ /* 0x0002a2000c1e1100 */
[----:B------:R-:W-:Y:S01]  /*2690*/  VIADD R16, R113, 0xfffffff6 ;  /* 0xfffffff671107836 */ /* 0x000fe20000000000 */
[----:B------:R-:W-:Y:S01]  /*26a0*/  LOP3.LUT P5, RZ, R40, 0x1, RZ, 0xc0, !PT ;  /* 0x0000000128ff7812 */ /* 0x000fe200078ac0ff */
[----:B------:R-:W-:Y:S01]  /*26b0*/  IMAD.X R79, R45, 0x1, R7, P0 ;  /* 0x000000012d4f7824 */ /* 0x000fe200000e0607 */
[----:B------:R-:W-:Y:S01]  /*26c0*/  SHF.R.S32.HI R55, RZ, 0x1f, R51 ;  /* 0x0000001fff377819 */ /* 0x000fe20000011433 */
[----:B0-----:R-:W-:Y:S01]  /*26d0*/  IMAD R49, R4, 0x9, RZ ;  /* 0x0000000904317824 */ /* 0x001fe200078e02ff */
[-C--:B------:R-:W-:Y:S02]  /*26e0*/  IADD3 R90, P4, PT, R51, R6.reuse, RZ ;  /* 0x00000006335a7210 */ /* 0x080fe40007f9e0ff */
[----:B------:R-:W-:Y:S01]  /*26f0*/  ISETP.GE.U32.AND P0, PT, R16, 0x7fffffd7, PT ;  /* 0x7fffffd71000780c */ /* 0x000fe20003f06070 */
[----:B------:R0:W2:Y:S01]  /*2700*/  @!P2 LDG.E.U8 R76, desc[UR20][R78.64] ;  /* 0x000000144e4ca981 */ /* 0x0000a2000c1e1100 */
[----:B------:R-:W-:Y:S01]  /*2710*/  VIADD R40, R113, 0xfffffff4 ;  /* 0xfffffff471287836 */ /* 0x000fe20000000000 */
[----:B------:R-:W-:Y:S01]  /*2720*/  SHF.R.S32.HI R53, RZ, 0x1f, R49 ;  /* 0x0000001fff357819 */ /* 0x000fe20000011431 */
[----:B------:R-:W-:Y:S01]  /*2730*/  IMAD.X R91, R55, 0x1, R7, P4 ;  /* 0x00000001375b7824 */ /* 0x000fe200020e0607 */
[----:B------:R-:W-:-:S02]  /*2740*/  IADD3 R82, P2, PT, R49, R6, RZ ;  /* 0x0000000631527210 */ /* 0x000fc40007f5e0ff */
[----:B-1----:R-:W-:Y:S01]  /*2750*/  PRMT R80, RZ, 0x7610, R80 ;  /* 0x00007610ff507816 */ /* 0x002fe20000000050 */
[----:B------:R-:W-:Y:S01]  /*2760*/  VIADD R16, R113, 0xfffffff5 ;  /* 0xfffffff571107836 */ /* 0x000fe20000000000 */
[----:B------:R-:W-:Y:S01]  /*2770*/  ISETP.GE.U32.AND P4, PT, R40, 0x7fffffd5, PT ;  /* 0x7fffffd52800780c */ /* 0x000fe20003f86070 */
[----:B------:R-:W-:Y:S01]  /*2780*/  IMAD.X R83, R53, 0x1, R7, P2 ;  /* 0x0000000135537824 */ /* 0x000fe200010e0607 */
[----:B0-----:R-:W-:Y:S02]  /*2790*/  PRMT R78, RZ, 0x7610, R78 ;  /* 0x00007610ff4e7816 */ /* 0x001fe4000000004e */
[----:B------:R-:W2:Y:S01]  /*27a0*/  @P5 LDG.E.U8 R80, desc[UR20][R90.64] ;  /* 0x000000145a505981 */ /* 0x000ea2000c1e1100 */
[----:B------:R-:W-:Y:S02]  /*27b0*/  SHF.R.S32.HI R63, RZ, 0x1f, R59 ;  /* 0x0000001fff3f7819 */ /* 0x000fe4000001143b */
[-C--:B------:R-:W-:Y:S01]  /*27c0*/  IADD3 R88, P5, PT, R59, R6.reuse, RZ ;  /* 0x000000063b587210 */ /* 0x080fe20007fbe0ff */
[----:B------:R0:W2:Y:S01]  /*27d0*/  @!P0 LDG.E.U8 R78, desc[UR20][R82.64] ;  /* 0x00000014524e8981 */ /* 0x0000a2000c1e1100 */
[----:B------:R-:W-:Y:S01]  /*27e0*/  ISETP.GE.U32.AND P2, PT, R16, 0x7fffffd6, PT ;  /* 0x7fffffd61000780c */ /* 0x000fe20003f46070 */
[----:B------:R-:W-:Y:S01]  /*27f0*/  VIADD R40, R113, 0xfffffff2 ;  /* 0xfffffff271287836 */ /* 0x000fe20000000000 */
[----:B------:R-:W-:Y:S01]  /*2800*/  SHF.R.S32.HI R61, RZ, 0x1f, R57 ;  /* 0x0000001fff3d7819 */ /* 0x000fe20000011439 */
[----:B------:R-:W-:Y:S01]  /*2810*/  IMAD.X R89, R63, 0x1, R7, P5 ;  /* 0x000000013f597824 */ /* 0x000fe200028e0607 */
[----:B------:R-:W-:Y:S01]  /*2820*/  IADD3 R86, P0, PT, R57, R6, RZ ;  /* 0x0000000639567210 */ /* 0x000fe20007f1e0ff */
[----:B------:R-:W-:Y:S01]  /*2830*/  VIADD R16, R113, 0xfffffff3 ;  /* 0xfffffff371107836 */ /* 0x000fe20000000000 */
[----:B0-----:R-:W-:-:S03]  /*2840*/  PRMT R82, RZ, 0x7610, R82 ;  /* 0x00007610ff527816 */ /* 0x001fc60000000052 */
[----:B------:R-:W-:Y:S01]  /*2850*/  IMAD.X R87, R61, 0x1, R7, P0 ;  /* 0x000000013d577824 */ /* 0x000fe200000e0607 */
[----:B------:R-:W-:Y:S02]  /*2860*/  ISETP.GE.U32.AND P5, PT, R40, 0x7fffffd3, PT ;  /* 0x7fffffd32800780c */ /* 0x000fe40003fa6070 */
[----:B------:R-:W-:Y:S01]  /*2870*/  SHF.R.S32.HI R71, RZ, 0x1f, R67 ;  /* 0x0000001fff477819 */ /* 0x000fe20000011443 */
[----:B------:R-:W2:Y:S01]  /*2880*/  @!P4 LDG.E.U8 R82, desc[UR20][R88.64] ;  /* 0x000000145852c981 */ /* 0x000ea2000c1e1100 */
[-C--:B------:R-:W-:Y:S02]  /*2890*/  IADD3 R92, P4, PT, R67, R6.reuse, RZ ;  /* 0x00000006435c7210 */ /* 0x080fe40007f9e0ff */
[----:B------:R-:W-:Y:S01]  /*28a0*/  ISETP.GE.U32.AND P0, PT, R16, 0x7fffffd4, PT ;  /* 0x7fffffd41000780c */ /* 0x000fe20003f06070 */
[----:B------:R0:W2:Y:S01]  /*28b0*/  @!P2 LDG.E.U8 R84, desc[UR20][R86.64] ;  /* 0x000000145654a981 */ /* 0x0000a2000c1e1100 */
[----:B------:R-:W-:Y:S01]  /*28c0*/  VIADD R40, R113, 0xfffffff0 ;  /* 0xfffffff071287836 */ /* 0x000fe20000000000 */
[----:B------:R-:W-:Y:S01]  /*28d0*/  SHF.R.S32.HI R69, RZ, 0x1f, R65 ;  /* 0x0000001fff457819 */ /* 0x000fe20000011441 */
[----:B------:R-:W-:Y:S01]  /*28e0*/  IMAD.X R93, R71, 0x1, R7, P4 ;  /* 0x00000001475d7824 */ /* 0x000fe200020e0607 */
[----:B------:R-:W-:Y:S01]  /*28f0*/  IADD3 R90, P2, PT, R65, R6, RZ ;  /* 0x00000006415a7210 */ /* 0x000fe20007f5e0ff */
[----:B------:R-:W-:Y:S01]  /*2900*/  VIADD R16, R113, 0xfffffff1 ;  /* 0xfffffff171107836 */ /* 0x000fe20000000000 */
[----:B------:R-:W-:-:S02]  /*2910*/  ISETP.GE.U32.AND P4, PT, R40, 0x7fffffd1, PT ;  /* 0x7fffffd12800780c */ /* 0x000fc40003f86070 */
[----:B0-----:R-:W-:Y:S01]  /*2920*/  PRMT R86, RZ, 0x7610, R86 ;  /* 0x00007610ff567816 */ /* 0x001fe20000000056 */
[----:B------:R-:W-:Y:S01]  /*2930*/  IMAD.X R91, R69, 0x1, R7, P2 ;  /* 0x00000001455b7824 */ /* 0x000fe200010e0607 */
[----:B------:R-:W-:Y:S02]  /*2940*/  PRMT R88, RZ, 0x7610, R88 ;  /* 0x00007610ff587816 */ /* 0x000fe40000000058 */
[----:B------:R-:W-:Y:S02]  /*2950*/  SHF.R.S32.HI R79, RZ, 0x1f, R75 ;  /* 0x0000001fff4f7819 */ /* 0x000fe4000001144b */
[----:B------:R0:W2:Y:S01]  /*2960*/  @!P5 LDG.E.U8 R86, desc[UR20][R92.64] ;  /* 0x000000145c56d981 */ /* 0x0000a2000c1e1100 */
[-C--:B------:R-:W-:Y:S02]  /*2970*/  IADD3 R96, P5, PT, R75, R6.reuse, RZ ;  /* 0x000000064b607210 */ /* 0x080fe40007fbe0ff */
[----:B------:R-:W-:Y:S01]  /*2980*/  ISETP.GE.U32.AND P2, PT, R16, 0x7fffffd2, PT ;  /* 0x7fffffd21000780c */ /* 0x000fe20003f46070 */
[----:B------:R1:W2:Y:S01]  /*2990*/  @!P0 LDG.E.U8 R88, desc[UR20][R90.64] ;  /* 0x000000145a588981 */ /* 0x0002a2000c1e1100 */
[----:B------:R-:W-:Y:S01]  /*29a0*/  SHF.R.S32.HI R77, RZ, 0x1f, R73 ;  /* 0x0000001fff4d7819 */ /* 0x000fe20000011449 */
[----:B------:R-:W-:Y:S01]  /*29b0*/  IMAD.X R97, R79, 0x1, R7, P5 ;  /* 0x000000014f617824 */ /* 0x000fe200028e0607 */
[----:B------:R-:W-:-:S02]  /*29c0*/  IADD3 R94, P0, PT, R73, R6, RZ ;  /* 0x00000006495e7210 */ /* 0x000fc40007f1e0ff */
[----:B------:R-:W-:Y:S02]  /*29d0*/  SHF.R.U32.HI R40, RZ, 0xd, R110 ;  /* 0x0000000dff287819 */ /* 0x000fe4000001166e */
[----:B0-----:R-:W-:Y:S01]  /*29e0*/  PRMT R92, RZ, 0x7610, R92 ;  /* 0x00007610ff5c7816 */ /* 0x001fe2000000005c */
[----:B------:R-:W-:Y:S01]  /*29f0*/  IMAD R83, R4, 0x12, RZ ;  /* 0x0000001204537824 */ /* 0x000fe200078e02ff */
[----:B------:R-:W-:Y:S01]  /*2a00*/  SHF.R.U32.HI R16, RZ, 0xe, R110 ;  /* 0x0000000eff107819 */ /* 0x000fe2000001166e */
[----:B------:R-:W-:Y:S01]  /*2a10*/  IMAD.X R95, R77, 0x1, R7, P0 ;  /* 0x000000014d5f7824 */ /* 0x000fe200000e0607 */
[----:B------:R-:W-:Y:S02]  /*2a20*/  LOP3.LUT P5, RZ, R40, 0x1, RZ, 0xc0, !PT ;  /* 0x0000000128ff7812 */ /* 0x000fe400078ac0ff */
[----:B-1----:R-:W-:Y:S01]  /*2a30*/  PRMT R90, RZ, 0x7610, R90 ;  /* 0x00007610ff5a7816 */ /* 0x002fe2000000005a */
[----:B------:R-:W-:Y:S01]  /*2a40*/  IMAD R81, R4, 0x11, RZ ;  /* 0x0000001104517824 */ /* 0x000fe200078e02ff */
[----:B------:R-:W2:Y:S01]  /*2a50*/  @!P4 LDG.E.U8 R92, desc[UR20][R96.64] ;  /* 0x00000014605cc981 */ /* 0x000ea2000c1e1100 */
[----:B------:R-:W-:-:S02]  /*2a60*/  SHF.R.S32.HI R87, RZ, 0x1f, R83 ;  /* 0x0000001fff577819 */ /* 0x000fc40000011453 */
[-C--:B------:R-:W-:Y:S01]  /*2a70*/  IADD3 R100, P4, PT, R83, R6.reuse, RZ ;  /* 0x0000000653647210 */ /* 0x080fe20007f9e0ff */
[----:B------:R0:W2:Y:S01]  /*2a80*/  @!P2 LDG.E.U8 R90, desc[UR20][R94.64] ;  /* 0x000000145e5aa981 */ /* 0x0000a2000c1e1100 */
[----:B------:R-:W-:Y:S02]  /*2a90*/  LOP3.LUT P0, RZ, R16, 0x1, RZ, 0xc0, !PT ;  /* 0x0000000110ff7812 */ /* 0x000fe4000780c0ff */
[----:B------:R-:W-:Y:S01]  /*2aa0*/  SHF.R.S32.HI R85, RZ, 0x1f, R81 ;  /* 0x0000001fff557819 */ /* 0x000fe20000011451 */
[--C-:B------:R-:W-:Y:S01]  /*2ab0*/  IMAD.X R101, R87, 0x1, R7.reuse, P4 ;  /* 0x0000000157657824 */ /* 0x100fe200020e0607 */
[----:B------:R-:W-:Y:S02]  /*2ac0*/  IADD3 R98, P2, PT, R81, R6, RZ ;  /* 0x0000000651627210 */ /* 0x000fe40007f5e0ff */
[----:B------:R-:W-:Y:S01]  /*2ad0*/  SHF.R.U32.HI R40, RZ, 0xb, R110 ;  /* 0x0000000bff287819 */ /* 0x000fe2000001166e */
[----:B------:R-:W-:Y:S01]  /*2ae0*/  IMAD R91, R4, 0x14, RZ ;  /* 0x00000014045b7824 */ /* 0x000fe200078e02ff */
[----:B0-----:R-:W-:Y:S01]  /*2af0*/  PRMT R94, RZ, 0x7610, R94 ;  /* 0x00007610ff5e7816 */ /* 0x001fe2000000005e */
[----:B------:R-:W-:Y:S01]  /*2b00*/  IMAD.X R99, R85, 0x1, R7, P2 ;  /* 0x0000000155637824 */ /* 0x000fe200010e0607 */
[----:B------:R-:W-:-:S02]  /*2b10*/  LOP3.LUT P4, RZ, R40, 0x1, RZ, 0xc0, !PT ;  /* 0x0000000128ff7812 */ /* 0x000fc4000788c0ff */
[----:B------:R-:W-:Y:S02]  /*2b20*/  PRMT R96, RZ, 0x7610, R96 ;  /* 0x00007610ff607816 */ /* 0x000fe40000000060 */
[--C-:B------:R-:W-:Y:S01]  /*2b30*/  SHF.R.U32.HI R16, RZ, 0xc, R110.reuse ;  /* 0x0000000cff107819 */ /* 0x100fe2000001166e */
[----:B------:R-:W2:Y:S01]  /*2b40*/  @P5 LDG.E.U8 R94, desc[UR20][R100.64] ;  /* 0x00000014645e5981 */ /* 0x000ea2000c1e1100 */
[----:B------:R-:W-:Y:S01]  /*2b50*/  IMAD R89, R4, 0x13, RZ ;  /* 0x0000001304597824 */ /* 0x000fe200078e02ff */
[----:B------:R-:W-:Y:S02]  /*2b60*/  SHF.R.S32.HI R95, RZ, 0x1f, R91 ;  /* 0x0000001fff5f7819 */ /* 0x000fe4000001145b */
[----:B------:R-:W-:Y:S01]  /*2b70*/  IADD3 R108, P5, PT, R91, R6, RZ ;  /* 0x000000065b6c7210 */ /* 0x000fe20007fbe0ff */
[----:B------:R0:W2:Y:S01]  /*2b80*/  @P0 LDG.E.U8 R96, desc[UR20][R98.64] ;  /* 0x0000001462600981 */ /* 0x0000a2000c1e1100 */
[----:B------:R-:W-:Y:S02]  /*2b90*/  LOP3.LUT P2, RZ, R16, 0x1, RZ, 0xc0, !PT ;  /* 0x0000000110ff7812 */ /* 0x000fe4000784c0ff */
[----:B------:R-:W-:Y:S01]  /*2ba0*/  SHF.R.U32.HI R40, RZ, 0x9, R110 ;  /* 0x00000009ff287819 */ /* 0x000fe2000001166e */
[----:B------:R-:W-:Y:S01]  /*2bb0*/  IMAD.X R109, R95, 0x1, R7, P5 ;  /* 0x000000015f6d7824 */ /* 0x000fe200028e0607 */
[----:B------:R-:W-:-:S02]  /*2bc0*/  SHF.R.S32.HI R93, RZ, 0x1f, R89 ;  /* 0x0000001fff5d7819 */ /* 0x000fc40000011459 */
[----:B------:R-:W-:Y:S02]  /*2bd0*/  IADD3 R106, P0, PT, R89, R6, RZ ;  /* 0x00000006596a7210 */ /* 0x000fe40007f1e0ff */
[----:B0-----:R-:W-:Y:S01]  /*2be0*/  PRMT R98, RZ, 0x7610, R98 ;  /* 0x00007610ff627816 */ /* 0x001fe20000000062 */
[----:B------:R-:W-:Y:S01]  /*2bf0*/  IMAD R99, R4, 0x16, RZ ;  /* 0x0000001604637824 */ /* 0x000fe200078e02ff */
[----:B------:R-:W-:Y:S01]  /*2c00*/  LOP3.LUT P5, RZ, R40, 0x1, RZ, 0xc0, !PT ;  /* 0x0000000128ff7812 */ /* 0x000fe200078ac0ff */
[----:B------:R-:W-:Y:S01]  /*2c10*/  IMAD.X R107, R93, 0x1, R7, P0 ;  /* 0x000000015d6b7824 */ /* 0x000fe200000e0607 */
[----:B------:R-:W-:Y:S01]  /*2c20*/  PRMT R100, RZ, 0x7610, R100 ;  /* 0x00007610ff647816 */ /* 0x000fe20000000064 */
[----:B------:R-:W-:Y:S01]  /*2c30*/  IMAD R97, R4, 0x15, RZ ;  /* 0x0000001504617824 */ /* 0x000fe200078e02ff */
[----:B------:R-:W-:Y:S01]  /*2c40*/  SHF.R.U32.HI R16, RZ, 0xa, R110 ;  /* 0x0000000aff107819 */ /* 0x000fe2000001166e */
[----:B------:R0:W2:Y:S01]  /*2c50*/  @P4 LDG.E.U8 R98, desc[UR20][R108.64] ;  /* 0x000000146c624981 */ /* 0x0000a2000c1e1100 */
[----:B------:R-:W-:-:S02]  /*2c60*/  SHF.R.S32.HI R103, RZ, 0x1f, R99 ;  /* 0x0000001fff677819 */ /* 0x000fc40000011463 */
[-C--:B------:R-:W-:Y:S01]  /*2c70*/  IADD3 R116, P4, PT, R99, R6.reuse, RZ ;  /* 0x0000000663747210 */ /* 0x080fe20007f9e0ff */
[----:B------:R1:W2:Y:S01]  /*2c80*/  @P2 LDG.E.U8 R100, desc[UR20][R106.64] ;  /* 0x000000146a642981 */ /* 0x0002a2000c1e1100 */
[----:B------:R-:W-:Y:S02]  /*2c90*/  LOP3.LUT P0, RZ, R16, 0x1, RZ, 0xc0, !PT ;  /* 0x0000000110ff7812 */ /* 0x000fe4000780c0ff */
[----:B------:R-:W-:Y:S01]  /*2ca0*/  SHF.R.S32.HI R101, RZ, 0x1f, R97 ;  /* 0x0000001fff657819 */ /* 0x000fe20000011461 */
[--C-:B------:R-:W-:Y:S01]  /*2cb0*/  IMAD.X R117, R103, 0x1, R7.reuse, P4 ;  /* 0x0000000167757824 */ /* 0x100fe200020e0607 */
[-C--:B------:R-:W-:Y:S02]  /*2cc0*/  IADD3 R114, P2, PT, R97, R6.reuse, RZ ;  /* 0x0000000661727210 */ /* 0x080fe40007f5e0ff */
[--C-:B------:R-:W-:Y:S02]  /*2cd0*/  SHF.R.U32.HI R16, RZ, 0x6, R110.reuse ;  /* 0x00000006ff107819 */ /* 0x100fe4000001166e */
[----:B------:R-:W-:Y:S01]  /*2ce0*/  SHF.R.U32.HI R40, RZ, 0x5, R110 ;  /* 0x00000005ff287819 */ /* 0x000fe2000001166e */
[----:B------:R-:W-:Y:S01]  /*2cf0*/  IMAD.X R115, R101, 0x1, R7, P2 ;  /* 0x0000000165737824 */ /* 0x000fe200010e0607 */
[----:B------:R-:W2:Y:S01]  /*2d00*/  @P5 LDG.E.U8 R102, desc[UR20][R116.64] ;  /* 0x0000001474665981 */ /* 0x000ea2000c1e1100 */
[----:B------:R-:W-:Y:S01]  /*2d10*/  LOP3.LUT P2, RZ, R16, 0x1, RZ, 0xc0, !PT ;  /* 0x0000000110ff7812 */ /* 0x000fe2000784c0ff */
[----:B------:R-:W-:Y:S01]  /*2d20*/  VIADD R16, R113, 0x1f ;  /* 0x0000001f71107836 */ /* 0x000fe20000000000 */
[----:B0-----:R-:W-:Y:S01]  /*2d30*/  SHF.R.S32.HI R109, RZ, 0x1f, R105 ;  /* 0x0000001fff6d7819 */ /* 0x001fe20000011469 */
[----:B-1----:R-:W-:Y:S01]  /*2d40*/  IMAD R107, R4, 0x1a, RZ ;  /* 0x0000001a046b7824 */ /* 0x002fe200078e02ff */
[----:B------:R-:W-:Y:S01]  /*2d50*/  IADD3 R120, P5, PT, R105, R6, RZ ;  /* 0x0000000669787210 */ /* 0x000fe20007fbe0ff */
[----:B------:R0:W3:Y:S01]  /*2d60*/  @P0 LDG.E.U8 R104, desc[UR20][R114.64] ;  /* 0x0000001472680981 */ /* 0x0000e2000c1e1100 */
[----:B------:R-:W-:-:S02]  /*2d70*/  LOP3.LUT P4, RZ, R40, 0x1, RZ, 0xc0, !PT ;  /* 0x0000000128ff7812 */ /* 0x000fc4000788c0ff */
[----:B------:R-:W-:Y:S01]  /*2d80*/  ISETP.GT.AND P0, PT, R16, 0x1f, PT ;  /* 0x0000001f1000780c */ /* 0x000fe20003f04270 */
[----:B------:R-:W-:Y:S01]  /*2d90*/  IMAD.X R121, R109, 0x1, R7, P5 ;  /* 0x000000016d797824 */ /* 0x000fe200028e0607 */
[----:B------:R-:W-:Y:S02]  /*2da0*/  SHF.R.S32.HI R111, RZ, 0x1f, R107 ;  /* 0x0000001fff6f7819 */ /* 0x000fe4000001146b */
[----:B------:R-:W-:Y:S02]  /*2db0*/  IADD3 R122, P5, PT, R107, R6, RZ ;  /* 0x000000066b7a7210 */ /* 0x000fe40007fbe0ff */
[----:B------:R-:W-:Y:S02]  /*2dc0*/  SHF.R.U32.HI R40, RZ, 0x4, R110 ;  /* 0x00000004ff287819 */ /* 0x000fe4000001166e */
[----:B------:R-:W-:Y:S01]  /*2dd0*/  PRMT R108, RZ, 0x7610, R108 ;  /* 0x00007610ff6c7816 */ /* 0x000fe2000000006c */
[----:B------:R-:W-:Y:S01]  /*2de0*/  IMAD.X R123, R111, 0x1, R7, P5 ;  /* 0x000000016f7b7824 */ /* 0x000fe200028e0607 */
[----:B------:R-:W-:Y:S01]  /*2df0*/  ISETP.LT.AND P0, PT, R18, R113, P0 ;  /* 0x000000711200720c */ /* 0x000fe20000701270 */
[----:B------:R-:W-:Y:S01]  /*2e00*/  IMAD R113, R4, 0x1b, RZ ;  /* 0x0000001b04717824 */ /* 0x000fe200078e02ff */
[----:B------:R-:W-:-:S02]  /*2e10*/  PRMT R112, RZ, 0x7610, R112 ;  /* 0x00007610ff707816 */ /* 0x000fc40000000070 */
[----:B------:R-:W-:Y:S01]  /*2e20*/  LOP3.LUT P5, RZ, R40, 0x1, RZ, 0xc0, !PT ;  /* 0x0000000128ff7812 */ /* 0x000fe200078ac0ff */
[----:B------:R1:W3:Y:S01]  /*2e30*/  @P2 LDG.E.U8 R108, desc[UR20][R120.64] ;  /* 0x00000014786c2981 */ /* 0x0002e2000c1e1100 */
[--C-:B------:R-:W-:Y:S02]  /*2e40*/  SHF.R.U32.HI R40, RZ, 0x3, R110.reuse ;  /* 0x00000003ff287819 */ /* 0x100fe4000001166e */
[----:B0-----:R-:W-:Y:S01]  /*2e50*/  SHF.R.S32.HI R115, RZ, 0x1f, R113 ;  /* 0x0000001fff737819 */ /* 0x001fe20000011471 */
[----:B------:R-:W3:Y:S01]  /*2e60*/  @P4 LDG.E.U8 R112, desc[UR20][R122.64] ;  /* 0x000000147a704981 */ /* 0x000ee2000c1e1100 */
[----:B------:R-:W-:Y:S02]  /*2e70*/  IADD3 R124, P2, PT, R113, R6, RZ ;  /* 0x00000006717c7210 */ /* 0x000fe40007f5e0ff */
[----:B------:R-:W-:Y:S02]  /*2e80*/  LOP3.LUT P4, RZ, R40, 0x1, RZ, 0xc0, !PT ;  /* 0x0000000128ff7812 */ /* 0x000fe4000788c0ff */
[----:B------:R-:W-:Y:S01]  /*2e90*/  SHF.R.U32.HI R40, RZ, 0x8, R110 ;  /* 0x00000008ff287819 */ /* 0x000fe2000001166e */
[----:B------:R-:W-:Y:S01]  /*2ea0*/  IMAD R117, R4, 0x1c, RZ ;  /* 0x0000001c04757824 */ /* 0x000fe200078e02ff */
[----:B------:R-:W-:Y:S01]  /*2eb0*/  PRMT R114, RZ, 0x7610, R114 ;  /* 0x00007610ff727816 */ /* 0x000fe20000000072 */
[----:B------:R-:W-:Y:S01]  /*2ec0*/  IMAD.X R125, R115, 0x1, R7, P2 ;  /* 0x00000001737d7824 */ /* 0x000fe200010e0607 */
[----:B------:R-:W-:Y:S01]  /*2ed0*/  LOP3.LUT P2, RZ, R40, 0x1, RZ, 0xc0, !PT ;  /* 0x0000000128ff7812 */ /* 0x000fe2000784c0ff */
[----:B------:R-:W-:Y:S01]  /*2ee0*/  IMAD R40, R18, R5, RZ ;  /* 0x0000000512287224 */ /* 0x000fe200078e02ff */
[----:B------:R-:W-:-:S02]  /*2ef0*/  SHF.R.S32.HI R119, RZ, 0x1f, R117 ;  /* 0x0000001fff777819 */ /* 0x000fc40000011475 */
[----:B------:R-:W-:Y:S01]  /*2f00*/  IADD3 R126, P6, PT, R117, R6, RZ ;  /* 0x00000006757e7210 */ /* 0x000fe20007fde0ff */
[----:B------:R0:W5:Y:S01]  /*2f10*/  @P5 LDG.E.U8 R114, desc[UR20][R124.64] ;  /* 0x000000147c725981 */ /* 0x000162000c1e1100 */
[----:B------:R-:W-:Y:S01]  /*2f20*/  IADD3 R50, P5, PT, R40, UR18, RZ ;  /* 0x0000001228327c10 */ /* 0x000fe2000ffbe0ff */
[----:B-1----:R-:W-:Y:S02]  /*2f30*/  IMAD R121, R4, 0x1d, RZ ;  /* 0x0000001d04797824 */ /* 0x002fe400078e02ff */
[----:B------:R-:W-:Y:S01]  /*2f40*/  IMAD.X R127, R119, 0x1, R7, P6 ;  /* 0x00000001777f7824 */ /* 0x000fe200030e0607 */
[----:B------:R-:W-:Y:S01]  /*2f50*/  LEA.HI.X.SX32 R106, R40, UR19, 0x1, P5 ;  /* 0x00000013286a7c11 */ /* 0x000fe2000a8f0eff */
[----:B----4-:R-:W-:Y:S02]  /*2f60*/  IMAD R139, R20, UR5, RZ ;  /* 0x00000005148b7c24 */ /* 0x010fe4000f8e02ff */
[----:B0-----:R-:W-:Y:S02]  /*2f70*/  IMAD R125, R8, UR5, RZ ;  /* 0x00000005087d7c24 */ /* 0x001fe4000f8e02ff */
[----:B------:R-:W-:Y:S01]  /*2f80*/  IMAD R32, R32, UR5, RZ ;  /* 0x0000000520207c24 */ /* 0x000fe2000f8e02ff */
[----:B------:R-:W-:-:S02]  /*2f90*/  SHF.R.S32.HI R123, RZ, 0x1f, R121 ;  /* 0x0000001fff7b7819 */ /* 0x000fc40000011479 */
[----:B------:R-:W-:Y:S01]  /*2fa0*/  IADD3 R20, P6, PT, R125, R50, RZ ;  /* 0x000000327d147210 */ /* 0x000fe20007fde0ff */
[----:B------:R-:W-:Y:S01]  /*2fb0*/  IMAD R30, R30, UR5, RZ ;  /* 0x000000051e1e7c24 */ /* 0x000fe2000f8e02ff */
[----:B------:R-:W-:Y:S01]  /*2fc0*/  IADD3 R8, P5, PT, R121, R6, RZ ;  /* 0x0000000679087210 */ /* 0x000fe20007fbe0ff */
[----:B------:R-:W-:Y:S01]  /*2fd0*/  IMAD R145, R24, UR5, RZ ;  /* 0x0000000518917c24 */ /* 0x000fe2000f8e02ff */
[----:B------:R-:W-:Y:S01]  /*2fe0*/  LEA.HI.X.SX32 R125, R125, R106, 0x1, P6 ;  /* 0x0000006a7d7d7211 */ /* 0x000fe200030f0eff */
[----:B------:R-:W-:Y:S01]  /*2ff0*/  IMAD R36, R36, UR5, RZ ;  /* 0x0000000524247c24 */ /* 0x000fe2000f8e02ff */
[----:B------:R-:W-:Y:S01]  /*3000*/  PRMT R116, RZ, 0x7610, R116 ;  /* 0x00007610ff747816 */ /* 0x000fe20000000074 */
[----:B------:R-:W-:Y:S01]  /*3010*/  IMAD R141, R9, UR5, RZ ;  /* 0x00000005098d7c24 */ /* 0x000fe2000f8e02ff */
[-C--:B------:R-:W-:Y:S01]  /*3020*/  IADD3 R24, P6, PT, R32, R50.reuse, RZ ;  /* 0x0000003220187210 */ /* 0x080fe20007fde0ff */
[----:B------:R-:W-:Y:S02]  /*3030*/  IMAD.X R9, R123, 0x1, R7, P5 ;  /* 0x000000017b097824 */ /* 0x000fe400028e0607 */
[----:B------:R-:W-:Y:S01]  /*3040*/  IMAD R143, R22, UR5, RZ ;  /* 0x00000005168f7c24 */ /* 0x000fe2000f8e02ff */
[----:B------:R-:W-:Y:S01]  /*3050*/  IADD3 R22, P5, PT, R30, R50, RZ ;  /* 0x000000321e167210 */ /* 0x000fe20007fbe0ff */
[----:B------:R-:W-:Y:S01]  /*3060*/  IMAD R34, R34, UR5, RZ ;  /* 0x0000000522227c24 */ /* 0x000fe2000f8e02ff */
[----:B------:R-:W-:Y:S01]  /*3070*/  LEA.HI.X.SX32 R129, R32, R106, 0x1, P6 ;  /* 0x0000006a20817211 */ /* 0x000fe200030f0eff */
[----:B------:R-:W-:Y:S01]  /*3080*/  IMAD R147, R28, UR5, RZ ;  /* 0x000000051c937c24 */ /* 0x000fe2000f8e02ff */
[----:B------:R-:W-:Y:S01]  /*3090*/  IADD3 R28, P6, PT, R36, R50, RZ ;  /* 0x00000032241c7210 */ /* 0x000fe20007fde0ff */
[----:B------:R-:W-:Y:S01]  /*30a0*/  IMAD R137, R26, UR5, RZ ;  /* 0x000000051a897c24 */ /* 0x000fe2000f8e02ff */
[----:B------:R0:W4:Y:S01]  /*30b0*/  @P4 LDG.E.U8 R116, desc[UR20][R126.64] ;  /* 0x000000147e744981 */ /* 0x000122000c1e1100 */
[----:B------:R-:W-:Y:S01]  /*30c0*/  IMAD R38, R38, UR5, RZ ;  /* 0x0000000526267c24 */ /* 0x000fe2000f8e02ff */
[----:B------:R-:W-:-:S02]  /*30d0*/  LEA.HI.X.SX32 R133, R36, R106, 0x1, P6 ;  /* 0x0000006a24857211 */ /* 0x000fc400030f0eff */
[C---:B------:R-:W-:Y:S02]  /*30e0*/  IADD3 R32, P6, PT, R137.reuse, R50, RZ ;  /* 0x0000003289207210 */ /* 0x040fe40007fde0ff */
[----:B0-----:R-:W-:Y:S02]  /*30f0*/  LEA.HI.X.SX32 R127, R30, R106, 0x1, P5 ;  /* 0x0000006a1e7f7211 */ /* 0x001fe400028f0eff */
[C---:B------:R-:W-:Y:S02]  /*3100*/  IADD3 R26, P5, PT, R34.reuse, R50, RZ ;  /* 0x00000032221a7210 */ /* 0x040fe40007fbe0ff */
[-C--:B------:R-:W-:Y:S02]  /*3110*/  LEA.HI.X.SX32 R137, R137, R106.reuse, 0x1, P6 ;  /* 0x0000006a89897211 */ /* 0x080fe400030f0eff */
[----:B------:R-:W-:Y:S02]  /*3120*/  LEA.HI.X.SX32 R131, R34, R106, 0x1, P5 ;  /* 0x0000006a22837211 */ /* 0x000fe400028f0eff */
[----:B------:R-:W-:-:S02]  /*3130*/  IADD3 R30, P5, PT, R38, R50, RZ ;  /* 0x00000032261e7210 */ /* 0x000fc40007fbe0ff */
[----:B------:R-:W-:Y:S02]  /*3140*/  IADD3 R36, P6, PT, R141, R50, RZ ;  /* 0x000000328d247210 */ /* 0x000fe40007fde0ff */
[----:B------:R-:W-:Y:S02]  /*3150*/  LEA.HI.X.SX32 R135, R38, R106, 0x1, P5 ;  /* 0x0000006a26877211 */ /* 0x000fe400028f0eff */
[----:B------:R-:W-:Y:S01]  /*3160*/  IADD3 R34, P5, PT, R139, R50, RZ ;  /* 0x000000328b227210 */ /* 0x000fe20007fbe0ff */
[----:B------:R-:W-:Y:S01]  /*3170*/  IMAD R13, R13, UR5, RZ ;  /* 0x000000050d0d7c24 */ /* 0x000fe2000f8e02ff */
[----:B------:R-:W-:Y:S02]  /*3180*/  LEA.HI.X.SX32 R141, R141, R106, 0x1, P6 ;  /* 0x0000006a8d8d7211 */ /* 0x000fe400030f0eff */
[----:B------:R-:W-:Y:S02]  /*3190*/  IADD3 R40, P6, PT, R145, R50, RZ ;  /* 0x0000003291287210 */ /* 0x000fe40007fde0ff */
[----:B------:R-:W-:-:S02]  /*31a0*/  LEA.HI.X.SX32 R139, R139, R106, 0x1, P5 ;  /* 0x0000006a8b8b7211 */ /* 0x000fc400028f0eff */
[----:B------:R-:W-:Y:S02]  /*31b0*/  SHF.R.U32.HI R42, RZ, 0x2, R110 ;  /* 0x00000002ff2a7819 */ /* 0x000fe4000001166e */
[----:B------:R-:W-:Y:S01]  /*31c0*/  IADD3 R38, P5, PT, R143, R50, RZ ;  /* 0x000000328f267210 */ /* 0x000fe20007fbe0ff */
[----:B------:R-:W-:Y:S01]  /*31d0*/  IMAD R11, R11, UR5, RZ ;  /* 0x000000050b0b7c24 */ /* 0x000fe2000f8e02ff */
[----:B------:R-:W-:Y:S02]  /*31e0*/  LEA.HI.X.SX32 R145, R145, R106, 0x1, P6 ;  /* 0x0000006a91917211 */ /* 0x000fe400030f0eff */
[----:B------:R-:W-:Y:S01]  /*31f0*/  IADD3 R44, P6, PT, R13, R50, RZ ;  /* 0x000000320d2c7210 */ /* 0x000fe20007fde0ff */
[----:B------:R-:W-:Y:S01]  /*3200*/  IMAD R12, R12, UR5, RZ ;  /* 0x000000050c0c7c24 */ /* 0x000fe2000f8e02ff */
[----:B------:R-:W-:Y:S02]  /*3210*/  LOP3.LUT P4, RZ, R42, 0x1, RZ, 0xc0, !PT ;  /* 0x000000012aff7812 */ /* 0x000fe4000788c0ff */
[----:B------:R-:W-:-:S02]  /*3220*/  LEA.HI.X.SX32 R143, R143, R106, 0x1, P5 ;  /* 0x0000006a8f8f7211 */ /* 0x000fc400028f0eff */
[----:B------:R-:W-:Y:S02]  /*3230*/  IADD3 R42, P5, PT, R147, R50, RZ ;  /* 0x00000032932a7210 */ /* 0x000fe40007fbe0ff */
[----:B------:R-:W-:Y:S02]  /*3240*/  LEA.HI.X.SX32 R149, R13, R106, 0x1, P6 ;  /* 0x0000006a0d957211 */ /* 0x000fe400030f0eff */
[----:B------:R-:W-:Y:S02]  /*3250*/  IADD3 R48, P6, PT, R11, R50, RZ ;  /* 0x000000320b307210 */ /* 0x000fe40007fde0ff */
[----:B------:R-:W-:Y:S01]  /*3260*/  SHF.R.U32.HI R110, RZ, 0x1, R110 ;  /* 0x00000001ff6e7819 */ /* 0x000fe2000001166e */
[----:B------:R-:W-:Y:S01]  /*3270*/  IMAD R10, R10, UR5, RZ ;  /* 0x000000050a0a7c24 */ /* 0x000fe2000f8e02ff */
[----:B------:R-:W-:Y:S02]  /*3280*/  LEA.HI.X.SX32 R147, R147, R106, 0x1, P5 ;  /* 0x0000006a93937211 */ /* 0x000fe400028f0eff */
[----:B------:R-:W-:-:S02]  /*3290*/  IADD3 R46, P5, PT, R12, R50, RZ ;  /* 0x000000320c2e7210 */ /* 0x000fc40007fbe0ff */
[-C--:B------:R-:W-:Y:S02]  /*32a0*/  LEA.HI.X.SX32 R153, R11, R106.reuse, 0x1, P6 ;  /* 0x0000006a0b997211 */ /* 0x080fe400030f0eff */
[----:B------:R-:W-:Y:S02]  /*32b0*/  LOP3.LUT P6, RZ, R110, 0x1, RZ, 0xc0, !PT ;  /* 0x000000016eff7812 */ /* 0x000fe400078cc0ff */
[----:B------:R-:W-:Y:S01]  /*32c0*/  PRMT R110, RZ, 0x7610, R110 ;  /* 0x00007610ff6e7816 */ /* 0x000fe2000000006e */
[----:B------:R-:W-:Y:S01]  /*32d0*/  IMAD R157, R4, 0x17, RZ ;  /* 0x00000017049d7824 */ /* 0x000fe200078e02ff */
[----:B------:R-:W-:Y:S02]  /*32e0*/  LEA.HI.X.SX32 R151, R12, R106, 0x1, P5 ;  /* 0x0000006a0c977211 */ /* 0x000fe400028f0eff */
[----:B------:R-:W-:Y:S02]  /*32f0*/  IADD3 R50, P5, PT, R10, R50, RZ ;  /* 0x000000320a327210 */ /* 0x000fe40007fbe0ff */
[----:B------:R-:W4:Y:S01]  /*3300*/  @P4 LDG.E.U8 R110, desc[UR20][R8.64] ;  /* 0x00000014086e4981 */ /* 0x000f22000c1e1100 */
[----:B------:R-:W-:-:S02]  /*3310*/  SHF.R.S32.HI R161, RZ, 0x1f, R157 ;  /* 0x0000001fffa17819 */ /* 0x000fc4000001149d */
[----:B------:R-:W-:Y:S01]  /*3320*/  LEA.HI.X.SX32 R155, R10, R106, 0x1, P5 ;  /* 0x0000006a0a9b7211 */ /* 0x000fe200028f0eff */
[C---:B------:R-:W-:Y:S01]  /*3330*/  IMAD R159, R4.reuse, 0x1e, RZ ;  /* 0x0000001e049f7824 */ /* 0x040fe200078e02ff */
[-C--:B------:R-:W-:Y:S01]  /*3340*/  IADD3 R10, P4, PT, R157, R6.reuse, RZ ;  /* 0x000000069d0a7210 */ /* 0x080fe20007f9e0ff */
[----:B------:R-:W-:Y:S01]  /*3350*/  IMAD R163, R4, 0x1f, RZ ;  /* 0x0000001f04a37824 */ /* 0x000fe200078e02ff */
[----:B------:R-:W-:Y:S02]  /*3360*/  PRMT R122, RZ, 0x7610, R122 ;  /* 0x00007610ff7a7816 */ /* 0x000fe4000000007a */
[----:B------:R-:W-:Y:S01]  /*3370*/  SHF.R.S32.HI R165, RZ, 0x1f, R159 ;  /* 0x0000001fffa57819 */ /* 0x000fe2000001149f */
[----:B------:R-:W-:Y:S01]  /*3380*/  IMAD.X R11, R161, 0x1, R7, P4 ;  /* 0x00000001a10b7824 */ /* 0x000fe200020e0607 */
[----:B------:R-:W-:Y:S01]  /*3390*/  IADD3 R12, P4, PT, R159, R6, RZ ;  /* 0x000000069f0c7210 */ /* 0x000fe20007f9e0ff */
[----:B------:R-:W-:Y:S01]  /*33a0*/  @P0 IMAD.MOV.U32 R124, RZ, RZ, R20 ;  /* 0x000000ffff7c0224 */ /* 0x000fe200078e0014 */
[----:B------:R-:W-:-:S03]  /*33b0*/  SHF.R.S32.HI R167, RZ, 0x1f, R163 ;  /* 0x0000001fffa77819 */ /* 0x000fc600000114a3 */
[--C-:B------:R-:W-:Y:S01]  /*33c0*/  IMAD.X R13, R165, 0x1, R7.reuse, P4 ;  /* 0x00000001a50d7824 */ /* 0x100fe200020e0607 */
[----:B------:R-:W-:Y:S01]  /*33d0*/  IADD3 R6, P4, PT, R163, R6, RZ ;  /* 0x00000006a3067210 */ /* 0x000fe20007f9e0ff */
[----:B------:R0:W4:Y:S01]  /*33e0*/  @P0 LDG.E.U8 R122, desc[UR20][R124.64] ;  /* 0x000000147c7a0981 */ /* 0x000122000c1e1100 */
[----:B------:R-:W-:Y:S01]  /*33f0*/  PRMT R130, RZ, 0x7610, R130 ;  /* 0x00007610ff827816 */ /* 0x000fe20000000082 */
[----:B------:R-:W-:Y:S01]  /*3400*/  @P0 IMAD.MOV.U32 R128, RZ, RZ, R24 ;  /* 0x000000ffff800224 */ /* 0x000fe200078e0018 */
[----:B------:R-:W-:Y:S01]  /*3410*/  PRMT R120, RZ, 0x7610, R120 ;  /* 0x00007610ff787816 */ /* 0x000fe20000000078 */
[----:B------:R-:W-:Y:S02]  /*3420*/  @P0 IMAD.MOV.U32 R126, RZ, RZ, R22 ;  /* 0x000000ffff7e0224 */ /* 0x000fe400078e0016 */
[----:B------:R-:W-:Y:S01]  /*3430*/  IMAD.X R7, R167, 0x1, R7, P4 ;  /* 0x00000001a7077824 */ /* 0x000fe200020e0607 */
[----:B------:R1:W4:Y:S01]  /*3440*/  @P0 LDG.E.U8 R130, desc[UR20][R128.64] ;  /* 0x0000001480820981 */ /* 0x000322000c1e1100 */
[----:B0-----:R-:W-:Y:S01]  /*3450*/  PRMT R124, RZ, 0x7610, R124 ;  /* 0x00007610ff7c7816 */ /* 0x001fe2000000007c */
[----:B------:R-:W-:-:S02]  /*3460*/  @P0 IMAD.MOV.U32 R8, RZ, RZ, R26 ;  /* 0x000000ffff080224 */ /* 0x000fc400078e001a */
[----:B------:R0:W4:Y:S01]  /*3470*/  @!P1 LDG.E.U8 R120, desc[UR20][R6.64] ;  /* 0x0000001406789981 */ /* 0x000122000c1e1100 */
[----:B------:R-:W-:-:S03]  /*3480*/  @P0 IMAD.MOV.U32 R9, RZ, RZ, R131 ;  /* 0x000000ffff090224 */ /* 0x000fc600078e0083 */
[----:B------:R0:W4:Y:S01]  /*3490*/  @P0 LDG.E.U8 R124, desc[UR20][R126.64] ;  /* 0x000000147e7c0981 */ /* 0x000122000c1e1100 */
[----:B-1----:R-:W-:Y:S01]  /*34a0*/  PRMT R128, RZ, 0x7610, R128 ;  /* 0x00007610ff807816 */ /* 0x002fe20000000080 */
[----:B0-----:R-:W-:Y:S01]  /*34b0*/  @P0 IMAD.MOV.U32 R6, RZ, RZ, R30 ;  /* 0x000000ffff060224 */ /* 0x001fe200078e001e */
[----:B------:R-:W-:Y:S01]  /*34c0*/  PRMT R134, RZ, 0x7610, R134 ;  /* 0x00007610ff867816 */ /* 0x000fe20000000086 */
[----:B------:R-:W-:-:S03]  /*34d0*/  @P0 IMAD.MOV.U32 R7, RZ, RZ, R135 ;  /* 0x000000ffff070224 */ /* 0x000fc600078e0087 */
[----:B------:R0:W4:Y:S01]  /*34e0*/  @P0 LDG.E.U8 R128, desc[UR20][R8.64] ;  /* 0x0000001408800981 */ /* 0x000122000c1e1100 */
[----:B------:R-:W-:Y:S01]  /*34f0*/  PRMT R126, RZ, 0x7610, R126 ;  /* 0x00007610ff7e7816 */ /* 0x000fe2000000007e */
[----:B------:R-:W-:-:S05]  /*3500*/  @P0 IMAD.MOV.U32 R132, RZ, RZ, R28 ;  /* 0x000000ffff840224 */ /* 0x000fca00078e001c */
[----:B------:R1:W4:Y:S01]  /*3510*/  @P0 LDG.E.U8 R126, desc[UR20][R6.64] ;  /* 0x00000014067e0981 */ /* 0x000322000c1e1100 */
[----:B0-----:R-:W-:-:S03]  /*3520*/  PRMT R8, RZ, 0x7610, R8 ;  /* 0x00007610ff087816 */ /* 0x001fc60000000008 */
[----:B------:R0:W4:Y:S01]  /*3530*/  @P0 LDG.E.U8 R134, desc[UR20][R132.64] ;  /* 0x0000001484860981 */ /* 0x000122000c1e1100 */
[----:B------:R-:W-:Y:S01]  /*3540*/  PRMT R106, RZ, 0x7610, R106 ;  /* 0x00007610ff6a7816 */ /* 0x000fe2000000006a */
[----:B-1----:R-:W-:Y:S01]  /*3550*/  @P0 IMAD.MOV.U32 R6, RZ, RZ, R34 ;  /* 0x000000ffff060224 */ /* 0x002fe200078e0022 */
[----:B------:R-:W-:Y:S01]  /*3560*/  PRMT R118, RZ, 0x7610, R118 ;  /* 0x00007610ff767816 */ /* 0x000fe20000000076 */
[----:B------:R-:W-:-:S03]  /*3570*/  @P0 IMAD.MOV.U32 R7, RZ, RZ, R139 ;  /* 0x000000ffff070224 */ /* 0x000fc600078e008b */
[----:B------:R1:W4:Y:S01]  /*3580*/  @P2 LDG.E.U8 R106, desc[UR20][R10.64] ;  /* 0x000000140a6a2981 */ /* 0x000322000c1e1100 */
[----:B0-----:R-:W-:-:S03]  /*3590*/  PRMT R132, RZ, 0x7610, R132 ;  /* 0x00007610ff847816 */ /* 0x001fc60000000084 */
[----:B------:R0:W4:Y:S01]  /*35a0*/  @P0 LDG.E.U8 R8, desc[UR20][R6.64] ;  /* 0x0000001406080981 */ /* 0x000122000c1e1100 */
[----:B------:R-:W-:Y:S01]  /*35b0*/  PRMT R138, RZ, 0x7610, R138 ;  /* 0x00007610ff8a7816 */ /* 0x000fe2000000008a */
[----:B------:R-:W-:Y:S02]  /*35c0*/  @P0 IMAD.MOV.U32 R136, RZ, RZ, R32 ;  /* 0x000000ffff880224 */ /* 0x000fe400078e0020 */
[----:B------:R0:W4:Y:S01]  /*35d0*/  @P6 LDG.E.U8 R118, desc[UR20][R12.64] ;  /* 0x000000140c766981 */ /* 0x000122000c1e1100 */
[----:B-1----:R-:W-:Y:S01]  /*35e0*/  PRMT R10, RZ, 0x7610, R10 ;  /* 0x00007610ff0a7816 */ /* 0x002fe2000000000a */
[----:B------:R-:W-:Y:S01]  /*35f0*/  @P0 IMAD.MOV.U32 R140, RZ, RZ, R36 ;  /* 0x000000ffff8c0224 */ /* 0x000fe200078e0024 */
[----:B------:R-:W-:Y:S01]  /*3600*/  PRMT R142, RZ, 0x7610, R142 ;  /* 0x00007610ff8e7816 */ /* 0x000fe2000000008e */
[----:B------:R1:W4:Y:S01]  /*3610*/  @P0 LDG.E.U8 R138, desc[UR20][R136.64] ;  /* 0x00000014888a0981 */ /* 0x000322000c1e1100 */
[----:B0-----:R-:W-:Y:S02]  /*3620*/  @P0 IMAD.MOV.U32 R6, RZ, RZ, R38 ;  /* 0x000000ffff060224 */ /* 0x001fe400078e0026 */
[----:B------:R-:W-:Y:S01]  /*3630*/  @P0 IMAD.MOV.U32 R7, RZ, RZ, R143 ;  /* 0x000000ffff070224 */ /* 0x000fe200078e008f */
[----:B------:R-:W-:Y:S01]  /*3640*/  PRMT R12, RZ, 0x7610, R12 ;  /* 0x00007610ff0c7816 */ /* 0x000fe2000000000c */
[----:B------:R-:W-:Y:S01]  /*3650*/  @P0 IMAD.MOV.U32 R144, RZ, RZ, R40 ;  /* 0x000000ffff900224 */ /* 0x000fe200078e0028 */
[----:B------:R-:W-:-:S02]  /*3660*/  PRMT R146, RZ, 0x7610, R146 ;  /* 0x00007610ff927816 */ /* 0x000fc40000000092 */
[----:B------:R0:W4:Y:S01]  /*3670*/  @P0 LDG.E.U8 R132, desc[UR20][R6.64] ;  /* 0x0000001406840981 */ /* 0x000122000c1e1100 */
[----:B------:R-:W-:Y:S01]  /*3680*/  PRMT R150, RZ, 0x7610, R150 ;  /* 0x00007610ff967816 */ /* 0x000fe20000000096 */
[----:B------:R-:W-:Y:S01]  /*3690*/  @P0 IMAD.MOV.U32 R148, RZ, RZ, R44 ;  /* 0x000000ffff940224 */ /* 0x000fe200078e002c */
[----:B------:R-:W-:Y:S01]  /*36a0*/  PRMT R154, RZ, 0x7610, R154 ;  /* 0x00007610ff9a7816 */ /* 0x000fe2000000009a */
[----:B------:R-:W-:Y:S01]  /*36b0*/  @P0 IMAD.MOV.U32 R152, RZ, RZ, R48 ;  /* 0x000000ffff980224 */ /* 0x000fe200078e0030 */
[----:B-1----:R-:W-:Y:S01]  /*36c0*/  PRMT R136, RZ, 0x7610, R136 ;  /* 0x00007610ff887816 */ /* 0x002fe20000000088 */
[----:B------:R-:W4:Y:S01]  /*36d0*/  @P0 LDG.E.U8 R142, desc[UR20][R140.64] ;  /* 0x000000148c8e0981 */ /* 0x000f22000c1e1100 */
[----:B0-----:R-:W-:-:S03]  /*36e0*/  @P0 IMAD.MOV.U32 R6, RZ, RZ, R42 ;  /* 0x000000ffff060224 */ /* 0x001fc600078e002a */
[----:B------:R-:W4:Y:S01]  /*36f0*/  @P0 LDG.E.U8 R146, desc[UR20][R144.64] ;  /* 0x0000001490920981 */ /* 0x000f22000c1e1100 */
[----:B------:R-:W-:-:S03]  /*3700*/  @P0 IMAD.MOV.U32 R7, RZ, RZ, R147 ;  /* 0x000000ffff070224 */ /* 0x000fc600078e0093 */
[----:B------:R-:W4:Y:S04]  /*3710*/  @P0 LDG.E.U8 R150, desc[UR20][R148.64] ;  /* 0x0000001494960981 */ /* 0x000f28000c1e1100 */
[----:B------:R0:W4:Y:S04]  /*3720*/  @P0 LDG.E.U8 R10, desc[UR20][R6.64] ;  /* 0x00000014060a0981 */ /* 0x000128000c1e1100 */
[----:B------:R-:W4:Y:S01]  /*3730*/  @P0 LDG.E.U8 R154, desc[UR20][R152.64] ;  /* 0x00000014989a0981 */ /* 0x000f22000c1e1100 */
[----:B0-----:R-:W-:Y:S02]  /*3740*/  @P0 IMAD.MOV.U32 R6, RZ, RZ, R46 ;  /* 0x000000ffff060224 */ /* 0x001fe400078e002e */
[----:B------:R-:W-:-:S05]  /*3750*/  @P0 IMAD.MOV.U32 R7, RZ, RZ, R151 ;  /* 0x000000ffff070224 */ /* 0x000fca00078e0097 */
[----:B------:R0:W4:Y:S02]  /*3760*/  @P0 LDG.E.U8 R12, desc[UR20][R6.64] ;  /* 0x00000014060c0981 */ /* 0x000124000c1e1100 */
[----:B0-----:R-:W-:Y:S02]  /*3770*/  @P0 IMAD.MOV.U32 R6, RZ, RZ, R50 ;  /* 0x000000ffff060224 */ /* 0x001fe400078e0032 */
[----:B------:R-:W-:-:S05]  /*3780*/  @P0 IMAD.MOV.U32 R7, RZ, RZ, R155 ;  /* 0x000000ffff070224 */ /* 0x000fca00078e009b */
[----:B------:R0:W4:Y:S01]  /*3790*/  @P0 LDG.E.U8 R136, desc[UR20][R6.64] ;  /* 0x0000001406880981 */ /* 0x000122000c1e1100 */
[----:B------:R-:W-:-:S04]  /*37a0*/  @!UP1 UIADD3 UR4, UPT, UPT, -UR4, 0x100000, URZ ;  /* 0x0010000004049890 */ /* 0x000fc8000fffe1ff */
[----:B------:R-:W-:Y:S02]  /*37b0*/  @!UP1 USHF.L.U32 UR5, UR4, 0xb, URZ ;  /* 0x0000000b04059899 */ /* 0x000fe400080006ff */
[----:B------:R-:W-:Y:S01]  /*37c0*/  @!UP1 USHF.L.U32 UR4, UR4, 0x1, URZ ;  /* 0x0000000104049899 */ /* 0x000fe200080006ff */
[----:B------:R-:W-:Y:S01]  /*37d0*/  VOTEU.ALL UP1, P3 ;  /* 0x0000000000ff7886 */ /* 0x000fe20001820000 */
[C---:B------:R-:W-:Y:S02]  /*37e0*/  LOP3.LUT R9, R3.reuse, 0x10, RZ, 0x3c, !PT ;  /* 0x0000001003097812 */ /* 0x040fe400078e3cff */
[----:B------:R-:W-:Y:S02]  /*37f0*/  LOP3.LUT R11, R3, 0x30, RZ, 0x3c, !PT ;  /* 0x00000030030b7812 */ /* 0x000fe400078e3cff */
[----:B------:R-:W-:Y:S02]  /*3800*/  LOP3.LUT P0, RZ, R169, R54, RZ, 0xfc, !PT ;  /* 0x00000036a9ff7212 */ /* 0x000fe4000780fcff */
[----:B0-----:R-:W-:-:S02]  /*3810*/  LOP3.LUT R7, R3, 0x20, RZ, 0x3c, !PT ;  /* 0x0000002003077812 */ /* 0x001fc400078e3cff */
[C---:B------:R-:W-:Y:S02]  /*3820*/  LOP3.LUT R13, R3.reuse, 0x40, RZ, 0x3c, !PT ;  /* 0x00000040030d7812 */ /* 0x040fe400078e3cff */
[----:B------:R0:W1:Y:S01]  /*3830*/  @!UP1 SYNCS.EXCH.64 URZ, [UR14+0x3008], UR4 ;  /* 0x003008040eff95b2 */ /* 0x0000620008000100 */
[----:B--2---:R0:W-:Y:S01]  /*3840*/  STS.U8 [R3+UR14], R62 ;  /* 0x0000003e03007988 */ /* 0x0041e2000800000e */
[C---:B------:R-:W-:Y:S02]  /*3850*/  LOP3.LUT R169, R3.reuse, 0x50, RZ, 0x3c, !PT ;  /* 0x0000005003a97812 */ /* 0x040fe400078e3cff */
[C---:B------:R-:W-:Y:S01]  /*3860*/  LOP3.LUT R171, R3.reuse, 0x60, RZ, 0x3c, !PT ;  /* 0x0000006003ab7812 */ /* 0x040fe200078e3cff */
[----:B------:R0:W-:Y:S01]  /*3870*/  STS.U8 [R3+UR14+0x400], R76 ;  /* 0x0004004c03007988 */ /* 0x0001e2000800000e */
[----:B------:R-:W-:-:S03]  /*3880*/  LOP3.LUT R175, R3, 0x70, RZ, 0x3c, !PT ;  /* 0x0000007003af7812 */ /* 0x000fc600078e3cff */
[----:B------:R0:W-:Y:S04]  /*3890*/  STS.U8 [R3+UR14+0x800], R74 ;  /* 0x0008004a03007988 */ /* 0x0001e8000800000e */
[----:B------:R0:W-:Y:S04]  /*38a0*/  STS.U8 [R3+UR14+0xc00], R80 ;  /* 0x000c005003007988 */ /* 0x0001e8000800000e */
[----:B------:R0:W-:Y:S04]  /*38b0*/  STS.U8 [R9+UR14+0x80], R60 ;  /* 0x0000803c09007988 */ /* 0x0001e8000800000e */
[----:B------:R0:W-:Y:S04]  /*38c0*/  STS.U8 [R9+UR14+0x480], R78 ;  /* 0x0004804e09007988 */ /* 0x0001e8000800000e */
[----:B------:R0:W-:Y:S04]  /*38d0*/  STS.U8 [R9+UR14+0x880], R96 ;  /* 0x0008806009007988 */ /* 0x0001e8000800000e */
[----:B---3--:R0:W-:Y:S04]  /*38e0*/  STS.U8 [R9+UR14+0xc80], R108 ;  /* 0x000c806c09007988 */ /* 0x0081e8000800000e */
[----:B------:R0:W-:Y:S04]  /*38f0*/  STS.U8 [R7+UR14+0x100], R58 ;  /* 0x0001003a07007988 */ /* 0x0001e8000800000e */
[----:B------:R0:W-:Y:S04]  /*3900*/  STS.U8 [R7+UR14+0x500], R84 ;  /* 0x0005005407007988 */ /* 0x0001e8000800000e */
[----:B------:R0:W-:Y:S04]  /*3910*/  STS.U8 [R7+UR14+0x900], R94 ;  /* 0x0009005e07007988 */ /* 0x0001e8000800000e */
[----:B------:R0:W-:Y:S04]  /*3920*/  STS.U8 [R7+UR14+0xd00], R112 ;  /* 0x000d007007007988 */ /* 0x0001e8000800000e */
[----:B-----5:R0:W-:Y:S04]  /*3930*/  STS.U8 [R11+UR14+0x180], R66 ;  /* 0x000180420b007988 */ /* 0x0201e8000800000e */
[----:B------:R0:W-:Y:S04]  /*3940*/  STS.U8 [R11+UR14+0x580], R82 ;  /* 0x000580520b007988 */ /* 0x0001e8000800000e */
[----:B------:R0:W-:Y:S04]  /*3950*/  STS.U8 [R11+UR14+0x980], R100 ;  /* 0x000980640b007988 */ /* 0x0001e8000800000e */
[----:B------:R0:W-:Y:S04]  /*3960*/  STS.U8 [R11+UR14+0xd80], R114 ;  /* 0x000d80720b007988 */ /* 0x0001e8000800000e */
[----:B------:R0:W-:Y:S04]  /*3970*/  STS.U8 [R13+UR14+0x200], R68 ;  /* 0x000200440d007988 */ /* 0x0001e8000800000e */
[----:B------:R0:W-:Y:S04]  /*3980*/  STS.U8 [R13+UR14+0x600], R88 ;  /* 0x000600580d007988 */ /* 0x0001e8000800000e */
[----:B------:R0:W-:Y:S04]  /*3990*/  STS.U8 [R13+UR14+0xa00], R98 ;  /* 0x000a00620d007988 */ /* 0x0001e8000800000e */
[----:B----4-:R0:W-:Y:S04]  /*39a0*/  STS.U8 [R13+UR14+0xe00], R116 ;  /* 0x000e00740d007988 */ /* 0x0101e8000800000e */
[----:B------:R0:W-:Y:S04]  /*39b0*/  STS.U8 [R169+UR14+0x280], R64 ;  /* 0x00028040a9007988 */ /* 0x0001e8000800000e */
[----:B------:R0:W-:Y:S04]  /*39c0*/  STS.U8 [R169+UR14+0x680], R86 ;  /* 0x00068056a9007988 */ /* 0x0001e8000800000e */
[----:B------:R0:W-:Y:S01]  /*39d0*/  STS.U8 [R169+UR14+0xa80], R104 ;  /* 0x000a8068a9007988 */ /* 0x0001e2000800000e */
[----:B------:R-:W-:-:S03]  /*39e0*/  ISETP.LT.OR P1, PT, R16, 0x20, P0 ;  /* 0x000000201000780c */ /* 0x000fc60000721670 */
[----:B------:R0:W-:Y:S04]  /*39f0*/  STS.U8 [R169+UR14+0xe80], R110 ;  /* 0x000e806ea9007988 */ /* 0x0001e8000800000e */
        /* <DEDUP_REMOVED lines=23> */
[----:B------:R0:W-:Y:S01]  /*3b70*/  STS.U8 [R9+UR14+0x2780], R136 ;  /* 0x0027808809007988 */ /* 0x0001e2000800000e */
[----:B-1----:R1:W-:Y:S06]  /*3b80*/  MEMBAR.ALL.CTA ;  /* 0x0000000000007992 */ /* 0x0023ec0000008000 */
[----:B-1----:R-:W1:Y:S02]  /*3b90*/  FENCE.VIEW.ASYNC.S ;  /* 0x00000000000073c6 */ /* 0x002e640000000000 */
[----:B-1----:R-:W-:Y:S01]  /*3ba0*/  BAR.SYNC.DEFER_BLOCKING 0x0 ;  /* 0x0000000000007b1d */ /* 0x002fe20000010000 */
[----:B------:R-:W-:-:S05]  /*3bb0*/  ISETP.GE.AND P2, PT, R16, 0x40, PT ;  /* 0x000000401000780c */ /* 0x000fca0003f46270 */
[----:B------:R-:W-:-:S00]  /*3bc0*/  MEMBAR.ALL.CTA ;  /* 0x0000000000007992 */ /* 0x000fc00000008000 */
[----:B------:R-:W-:Y:S06]  /*3bd0*/  MEMBAR.ALL.GPU ;  /* 0x0000000000007992 */ /* 0x000fec000000a000 */
[----:B------:R-:W-:-:S00]  /*3be0*/  ERRBAR ;  /* 0x00000000000079ab */ /* 0x000fc00000000000 */
[----:B------:R-:W-:Y:S08]  /*3bf0*/  CGAERRBAR ;  /* 0x00000000000075ab */ /* 0x000ff00000000000 */
[----:B------:R-:W-:Y:S06]  /*3c00*/  UCGABAR_ARV ;  /* 0x00000000000079c7 */ /* 0x000fec0008000000 */
[----:B------:R-:W-:Y:S01]  /*3c10*/  UCGABAR_WAIT ;  /* 0x0000000000007dc7 */ /* 0x000fe20008000000 */
[----:B------:R-:W-:Y:S01]  /*3c20*/  CCTL.IVALL ;  /* 0x00000000ff00798f */ /* 0x000fe20002000000 */
[----:B0-----:R-:W-:Y:S05]  /*3c30*/  @P1 BRA `(.L_x_12) ;  /* 0x0000000000341947 */ /* 0x001fea0003800000 */
[----:B------:R-:W-:Y:S02]  /*3c40*/  UIADD3 UR4, UPT, UPT, UR14, 0x2000, URZ ;  /* 0x000020000e047890 */ /* 0x000fe4000fffe0ff */
[----:B------:R-:W-:Y:S02]  /*3c50*/  USHF.R.U32.HI UR5, URZ, 0x4, UR14 ;  /* 0x00000004ff057899 */ /* 0x000fe4000801160e */
[----:B------:R-:W-:Y:S02]  /*3c60*/  USHF.R.U32.HI UR6, URZ, 0x4, UR4 ;  /* 0x00000004ff067899 */ /* 0x000fe40008011604 */
[----:B------:R-:W-:Y:S02]  /*3c70*/  USGXT.U32 UR4, UR5, 0xe ;  /* 0x0000000e0504789a */ /* 0x000fe40008000000 */
[----:B------:R-:W-:Y:S01]  /*3c80*/  USGXT.U32 UR6, UR6, 0xe ;  /* 0x0000000e0606789a */ /* 0x000fe20008000000 */
[----:B------:R-:W-:Y:S01]  /*3c90*/  UMOV UR12, 0x0 ;  /* 0x00000000000c7882 */ /* 0x000fe20000000000 */
[----:B------:R-:W-:Y:S01]  /*3ca0*/  UMOV UR13, 0x10208010 ;  /* 0x10208010000d7882 */ /* 0x000fe20000000000 */
[----:B------:R-:W-:Y:S01]  /*3cb0*/  UMOV UR5, 0x40004040 ;  /* 0x4000404000057882 */ /* 0x000fe20000000000 */
[----:B------:R-:W-:Y:S01]  /*3cc0*/  UMOV UR7, 0xc0004010 ;  /* 0xc000401000077882 */ /* 0x000fe20000000000 */
[----:B------:R-:W-:-:S04]  /*3cd0*/  UMOV UR9, 0x3 ;  /* 0x0000000300097882 */ /* 0x000fc80000000000 */
[----:B------:R0:W-:Y:S01]  /*3ce0*/  UTCQMMA.2CTA gdesc[UR4], gdesc[UR6], tmem[UR15], tmem[UR12], idesc[UR13], !UPT ;  /* 0x00ff0c06040075ea */ /* 0x0001e2000fa0030f */
[----:B------:R0:W-:Y:S01]  /*3cf0*/  UTCBAR.2CTA.MULTICAST [UR8], URZ, UR9 ;  /* 0x000000ff080073e9 */ /* 0x0001e20008200809 */
[----:B------:R-:W-:Y:S01]  /*3d00*/  NOP ;  /* 0x0000000000007918 */ /* 0x000fe20000000000 */
.L_x_12:
[----:B0-----:R-:W-:Y:S01]  /*3d10*/  UMOV UR4, URZ ;  /* 0x000000ff00047c82 */ /* 0x001fe20008000000 */
[----:B------:R-:W-:Y:S05]  /*3d20*/  @!P2 BRA `(.L_x_13) ;  /* 0x000000140078a947 */ /* 0x000fea0003800000 */
[----:B------:R-:W-:Y:S01]  /*3d30*/  SHF.R.S32.HI R173, RZ, 0x1f, R16 ;  /* 0x0000001fffad7819 */ /* 0x000fe20000011410 */
[----:B------:R-:W-:Y:S01]  /*3d40*/  IMAD.SHL.U32 R183, R4, 0x20, RZ ;  /* 0x0000002004b77824 */ /* 0x000fe200078e00ff */
[----:B------:R-:W-:Y:S01]  /*3d50*/  UIADD3 UR5, UPT, UPT, UR14, 0x2800, URZ ;  /* 0x000028000e057890 */ /* 0x000fe2000fffe0ff */
[----:B------:R-:W-:Y:S01]  /*3d60*/  IMAD.SHL.U32 R187, R5, 0x20, RZ ;  /* 0x0000002005bb7824 */ /* 0x000fe200078e00ff */
[----:B------:R-:W-:Y:S01]  /*3d70*/  LEA.HI R173, R173, R16, RZ, 0x5 ;  /* 0x00000010adad7211 */ /* 0x000fe200078f28ff */
[----:B------:R-:W-:Y:S01]  /*3d80*/  UIADD3 UR4, UPT, UPT, UR14, 0x1000, URZ ;  /* 0x000010000e047890 */ /* 0x000fe2000fffe0ff */
[----:B------:R-:W-:Y:S01]  /*3d90*/  IADD3 R56, P1, P2, R56, UR16, R183 ;  /* 0x0000001038387c10 */ /* 0x000fe2000fa3e0b7 */
[----:B------:R-:W-:Y:S01]  /*3da0*/  USHF.R.U32.HI UR5, URZ, 0x4, UR5 ;  /* 0x00000004ff057899 */ /* 0x000fe20008011605 */
[----:B------:R-:W-:Y:S01]  /*3db0*/  SHF.R.S32.HI R173, RZ, 0x5, R173 ;  /* 0x00000005ffad7819 */ /* 0x000fe200000114ad */
[----:B------:R-:W-:Y:S01]  /*3dc0*/  USHF.R.U32.HI UR4, URZ, 0x4, UR4 ;  /* 0x00000004ff047899 */ /* 0x000fe20008011604 */
[----:B------:R-:W-:Y:S01]  /*3dd0*/  SHF.R.S32.HI R185, RZ, 0x1f, R183 ;  /* 0x0000001fffb97819 */ /* 0x000fe200000114b7 */
[----:B------:R-:W-:Y:S01]  /*3de0*/  IMAD.MOV.U32 R4, RZ, RZ, RZ ;  /* 0x000000ffff047224 */ /* 0x000fe200078e00ff */
[----:B------:R-:W-:Y:S01]  /*3df0*/  VIMNMX R173, PT, PT, R173, 0x2, !PT ;  /* 0x00000002adad7848 */ /* 0x000fe20007fe0100 */
[----:B------:R-:W-:Y:S01]  /*3e00*/  USGXT.U32 UR12, UR5, 0xe ;  /* 0x0000000e050c789a */ /* 0x000fe20008000000 */
[----:B------:R-:W-:Y:S01]  /*3e10*/  IADD3.X R52, PT, PT, R52, UR17, R185, P1, P2 ;  /* 0x0000001134347c10 */ /* 0x000fe20008fe44b9 */
[----:B------:R-:W0:Y:S01]  /*3e20*/  LDCU UR16, c[0x0][0x3a8] ;  /* 0x00007500ff1077ac */ /* 0x000e220008000800 */
[----:B------:R-:W-:Y:S01]  /*3e30*/  SHF.R.S32.HI R6, RZ, 0x1f, R187 ;  /* 0x0000001fff067819 */ /* 0x000fe200000114bb */
[----:B------:R-:W-:Y:S01]  /*3e40*/  VIADD R8, R173, 0xffffffff ;  /* 0xffffffffad087836 */ /* 0x000fe20000000000 */
[----:B------:R-:W-:Y:S01]  /*3e50*/  USGXT.U32 UR6, UR4, 0xe ;  /* 0x0000000e0406789a */ /* 0x000fe20008000000 */
[----:B------:R-:W-:Y:S01]  /*3e60*/  UMOV UR11, UR8 ;  /* 0x00000008000b7c82 */ /* 0x000fe20008000000 */
[----:B------:R-:W-:Y:S01]  /*3e70*/  UMOV UR13, 0x1 ;  /* 0x00000001000d7882 */ /* 0x000fe20000000000 */
[----:B------:R-:W-:-:S09]  /*3e80*/  UMOV UR5, URZ ;  /* 0x000000ff00057c82 */ /* 0x000fd20008000000 */
.L_x_16:
[----:B------:R-:W-:Y:S01]  /*3e90*/  IMAD.U32 R10, R4, -0x80000000, RZ ;  /* 0x80000000040a7824 */ /* 0x000fe200078e00ff */
[C---:B------:R-:W-:Y:S02]  /*3ea0*/  ISETP.GT.AND P2, PT, R14.reuse, 0x1, PT ;  /* 0x000000010e00780c */ /* 0x040fe40003f44270 */
[----:B------:R-:W-:Y:S01]  /*3eb0*/  ISETP.GT.AND P1, PT, R14, 0x2, PT ;  /* 0x000000020e00780c */ /* 0x000fe20003f24270 */
[----:B------:R-:W1:Y:S01]  /*3ec0*/  SYNCS.PHASECHK.TRANS64.TRYWAIT P5, [UR11], R10 ;  /* 0x0000000aff0075a7 */ /* 0x000e6200080a110b */
[----:B0-----:R-:W-:Y:S01]  /*3ed0*/  IADD3 R4, P4, PT, R56, UR16, RZ ;  /* 0x0000001038047c10 */ /* 0x001fe2000ff9e0ff */
[----:B-1----:R-:W-:-:S12]  /*3ee0*/  @!P5 BRA `(.L_x_14) ;  /* 0x0000005c0048d947 */ /* 0x002fd80003800000 */
.L_x_24:
[----:B------:R-:W-:Y:S01]  /*3ef0*/  PRMT R12, RZ, 0x7610, R12 ;  /* 0x00007610ff0c7816 */ /* 0x000fe2000000000c */
[--C-:B------:R-:W-:Y:S01]  /*3f00*/  IMAD.X R5, R17, 0x1, R52.reuse, P4 ;  /* 0x0000000111057824 */ /* 0x100fe200020e0634 */
[-C--:B------:R-:W-:Y:S02]  /*3f10*/  IADD3 R172, P5, PT, R15, R56.reuse, RZ ;  /* 0x000000380fac7210 */ /* 0x080fe40007fbe0ff */
[C---:B------:R-:W-:Y:S02]  /*3f20*/  ISETP.GT.AND P4, PT, R14.reuse, 0x3, PT ;  /* 0x000000030e00780c */ /* 0x040fe40003f84270 */
[----:B------:R0:W2:Y:S01]  /*3f30*/  @P2 LDG.E.U8 R12, desc[UR20][R4.64] ;  /* 0x00000014040c2981 */ /* 0x0000a2000c1e1100 */
[----:B------:R-:W-:Y:S01]  /*3f40*/  ISETP.GT.AND P2, PT, R14, 0x4, PT ;  /* 0x000000040e00780c */ /* 0x000fe20003f44270 */
[----:B------:R-:W-:Y:S01]  /*3f50*/  IMAD.X R173, R19, 0x1, R52, P5 ;  /* 0x0000000113ad7824 */ /* 0x000fe200028e0634 */
[-C--:B------:R-:W-:Y:S02]  /*3f60*/  IADD3 R178, P5, PT, R25, R56.reuse, RZ ;  /* 0x0000003819b27210 */ /* 0x080fe40007fbe0ff */
[----:B------:R-:W-:-:S02]  /*3f70*/  IADD3 R176, P6, PT, R21, R56, RZ ;  /* 0x0000003815b07210 */ /* 0x000fc40007fde0ff */
[----:B------:R-:W-:Y:S01]  /*3f80*/  PRMT R10, RZ, 0x7610, R10 ;  /* 0x00007610ff0a7816 */ /* 0x000fe2000000000a */
[----:B------:R-:W-:Y:S01]  /*3f90*/  IMAD.X R179, R29, 0x1, R52, P5 ;  /* 0x000000011db37824 */ /* 0x000fe200028e0634 */
[----:B------:R-:W-:Y:S01]  /*3fa0*/  PRMT R54, RZ, 0x7610, R54 ;  /* 0x00007610ff367816 */ /* 0x000fe20000000036 */
[----:B------:R-:W-:Y:S01]  /*3fb0*/  IMAD.X R177, R23, 0x1, R52, P6 ;  /* 0x0000000117b17824 */ /* 0x000fe200030e0634 */
[----:B------:R-:W-:Y:S02]  /*3fc0*/  PRMT R58, RZ, 0x7610, R58 ;  /* 0x00007610ff3a7816 */ /* 0x000fe4000000003a */
[----:B0-----:R-:W-:Y:S01]  /*3fd0*/  IADD3 R4, P6, PT, R27, R56, RZ ;  /* 0x000000381b047210 */ /* 0x001fe20007fde0ff */
[----:B------:R-:W3:Y:S01]  /*3fe0*/  @P1 LDG.E.U8 R10, desc[UR20][R172.64] ;  /* 0x00000014ac0a1981 */ /* 0x000ee2000c1e1100 */
[----:B------:R-:W-:-:S03]  /*3ff0*/  ISETP.GT.AND P1, PT, R14, 0x5, PT ;  /* 0x000000050e00780c */ /* 0x000fc60003f24270 */
[----:B------:R-:W4:Y:S01]  /*4000*/  @P2 LDG.E.U8 R54, desc[UR20][R178.64] ;  /* 0x00000014b2362981 */ /* 0x000f22000c1e1100 */
[C---:B------:R-:W-:Y:S01]  /*4010*/  ISETP.GT.AND P2, PT, R14.reuse, 0x7, PT ;  /* 0x000000070e00780c */ /* 0x040fe20003f44270 */
[----:B------:R-:W-:Y:S02]  /*4020*/  IMAD.X R5, R31, 0x1, R52, P6 ;  /* 0x000000011f057824 */ /* 0x000fe400030e0634 */
[----:B------:R0:W5:Y:S01]  /*4030*/  @P4 LDG.E.U8 R58, desc[UR20][R176.64] ;  /* 0x00000014b03a4981 */ /* 0x000162000c1e1100 */
[----:B------:R-:W-:Y:S02]  /*4040*/  ISETP.GT.AND P4, PT, R14, 0x6, PT ;  /* 0x000000060e00780c */ /* 0x000fe40003f84270 */
[-C--:B------:R-:W-:Y:S02]  /*4050*/  IADD3 R180, P5, PT, R33, R56.reuse, RZ ;  /* 0x0000003821b47210 */ /* 0x080fe40007fbe0ff */
[----:B------:R-:W-:Y:S02]  /*4060*/  PRMT R62, RZ, 0x7610, R62 ;  /* 0x00007610ff3e7816 */ /* 0x000fe4000000003e */
[----:B0-----:R-:W-:-:S02]  /*4070*/  IADD3 R176, P6, PT, R35, R56, RZ ;  /* 0x0000003823b07210 */ /* 0x001fc40007fde0ff */
[----:B------:R-:W-:Y:S01]  /*4080*/  PRMT R66, RZ, 0x7610, R66 ;  /* 0x00007610ff427816 */ /* 0x000fe20000000042 */
[----:B------:R-:W-:Y:S01]  /*4090*/  IMAD.X R181, R37, 0x1, R52, P5 ;  /* 0x0000000125b57824 */ /* 0x000fe200028e0634 */
[----:B------:R-:W-:Y:S01]  /*40a0*/  PRMT R64, RZ, 0x7610, R64 ;  /* 0x00007610ff407816 */ /* 0x000fe20000000040 */
[----:B------:R-:W-:Y:S01]  /*40b0*/  IMAD.X R177, R39, 0x1, R52, P6 ;  /* 0x0000000127b17824 */ /* 0x000fe200030e0634 */
[----:B------:R-:W-:Y:S01]  /*40c0*/  IADD3 R178, P5, PT, R41, R56, RZ ;  /* 0x0000003829b27210 */ /* 0x000fe20007fbe0ff */
[----:B------:R0:W2:Y:S01]  /*40d0*/  @P1 LDG.E.U8 R62, desc[UR20][R4.64] ;  /* 0x00000014043e1981 */ /* 0x0000a2000c1e1100 */
[----:B------:R-:W-:-:S03]  /*40e0*/  ISETP.GT.AND P1, PT, R14, 0x8, PT ;  /* 0x000000080e00780c */ /* 0x000fc60003f24270 */
[----:B------:R1:W2:Y:S01]  /*40f0*/  @P2 LDG.E.U8 R66, desc[UR20][R176.64] ;  /* 0x00000014b0422981 */ /* 0x0002a2000c1e1100 */
[C---:B------:R-:W-:Y:S01]  /*4100*/  ISETP.GT.AND P2, PT, R14.reuse, 0xa, PT ;  /* 0x0000000a0e00780c */ /* 0x040fe20003f44270 */
[----:B------:R-:W-:Y:S02]  /*4110*/  IMAD.X R179, R45, 0x1, R52, P5 ;  /* 0x000000012db37824 */ /* 0x000fe400028e0634 */
[----:B------:R-:W2:Y:S01]  /*4120*/  @P4 LDG.E.U8 R64, desc[UR20][R180.64] ;  /* 0x00000014b4404981 */ /* 0x000ea2000c1e1100 */
[----:B------:R-:W-:Y:S02]  /*4130*/  ISETP.GT.AND P4, PT, R14, 0x9, PT ;  /* 0x000000090e00780c */ /* 0x000fe40003f84270 */
[-C--:B0-----:R-:W-:Y:S02]  /*4140*/  IADD3 R4, P5, PT, R57, R56.reuse, RZ ;  /* 0x0000003839047210 */ /* 0x081fe40007fbe0ff */
[----:B------:R-:W-:Y:S02]  /*4150*/  IADD3 R172, P6, PT, R49, R56, RZ ;  /* 0x0000003831ac7210 */ /* 0x000fe40007fde0ff */
[----:B------:R-:W-:Y:S01]  /*4160*/  PRMT R68, RZ, 0x7610, R68 ;  /* 0x00007610ff447816 */ /* 0x000fe20000000044 */
[----:B------:R-:W-:Y:S01]  /*4170*/  IMAD.X R5, R61, 0x1, R52, P5 ;  /* 0x000000013d057824 */ /* 0x000fe200028e0634 */
[----:B------:R-:W-:Y:S01]  /*4180*/  PRMT R72, RZ, 0x7610, R72 ;  /* 0x00007610ff487816 */ /* 0x000fe20000000048 */
[----:B------:R-:W-:Y:S01]  /*4190*/  IMAD.X R173, R53, 0x1, R52, P6 ;  /* 0x0000000135ad7824 */ /* 0x000fe200030e0634 */
[----:B------:R-:W-:-:S02]  /*41a0*/  PRMT R70, RZ, 0x7610, R70 ;  /* 0x00007610ff467816 */ /* 0x000fc40000000046 */
[----:B-1----:R-:W-:Y:S01]  /*41b0*/  IADD3 R176, P6, PT, R59, R56, RZ ;  /* 0x000000383bb07210 */ /* 0x002fe20007fde0ff */
[----:B------:R0:W2:Y:S01]  /*41c0*/  @P1 LDG.E.U8 R68, desc[UR20][R178.64] ;  /* 0x00000014b2441981 */ /* 0x0000a2000c1e1100 */
[----:B------:R-:W-:-:S03]  /*41d0*/  ISETP.GT.AND P1, PT, R14, 0xb, PT ;  /* 0x0000000b0e00780c */ /* 0x000fc60003f24270 */
[----:B------:R-:W3:Y:S01]  /*41e0*/  @P2 LDG.E.U8 R72, desc[UR20][R4.64] ;  /* 0x0000001404482981 */ /* 0x000ee2000c1e1100 */
[C---:B------:R-:W-:Y:S01]  /*41f0*/  ISETP.GT.AND P2, PT, R14.reuse, 0xd, PT ;  /* 0x0000000d0e00780c */ /* 0x040fe20003f44270 */
[----:B------:R-:W-:Y:S02]  /*4200*/  IMAD.X R177, R63, 0x1, R52, P6 ;  /* 0x000000013fb17824 */ /* 0x000fe400030e0634 */
[----:B------:R1:W3:Y:S01]  /*4210*/  @P4 LDG.E.U8 R70, desc[UR20][R172.64] ;  /* 0x00000014ac464981 */ /* 0x0002e2000c1e1100 */
[----:B------:R-:W-:Y:S02]  /*4220*/  ISETP.GT.AND P4, PT, R14, 0xc, PT ;  /* 0x0000000c0e00780c */ /* 0x000fe40003f84270 */
[-C--:B0-----:R-:W-:Y:S02]  /*4230*/  IADD3 R178, P5, PT, R65, R56.reuse, RZ ;  /* 0x0000003841b27210 */ /* 0x081fe40007fbe0ff */
[----:B------:R-:W-:Y:S02]  /*4240*/  PRMT R74, RZ, 0x7610, R74 ;  /* 0x00007610ff4a7816 */ /* 0x000fe4000000004a */
[----:B-1----:R-:W-:-:S02]  /*4250*/  IADD3 R172, P6, PT, R67, R56, RZ ;  /* 0x0000003843ac7210 */ /* 0x002fc40007fde0ff */
[----:B------:R-:W-:Y:S01]  /*4260*/  PRMT R78, RZ, 0x7610, R78 ;  /* 0x00007610ff4e7816 */ /* 0x000fe2000000004e */
[----:B------:R-:W-:Y:S01]  /*4270*/  IMAD.X R179, R69, 0x1, R52, P5 ;  /* 0x0000000145b37824 */ /* 0x000fe200028e0634 */
[----:B------:R-:W-:Y:S01]  /*4280*/  PRMT R76, RZ, 0x7610, R76 ;  /* 0x00007610ff4c7816 */ /* 0x000fe2000000004c */
[----:B------:R-:W-:Y:S01]  /*4290*/  IMAD.X R173, R71, 0x1, R52, P6 ;  /* 0x0000000147ad7824 */ /* 0x000fe200030e0634 */
[----:B------:R-:W-:Y:S01]  /*42a0*/  IADD3 R4, P5, PT, R73, R56, RZ ;  /* 0x0000003849047210 */ /* 0x000fe20007fbe0ff */
[----:B------:R0:W3:Y:S01]  /*42b0*/  @P1 LDG.E.U8 R74, desc[UR20][R176.64] ;  /* 0x00000014b04a1981 */ /* 0x0000e2000c1e1100 */
        /* <DEDUP_REMOVED lines=19> */
[----:B------:R1:W4:Y:S01]  /*43f0*/  @P4 LDG.E.U8 R82, desc[UR20][R176.64] ;  /* 0x00000014b0524981 */ /* 0x000322000c1e1100 */
        /* <DEDUP_REMOVED lines=9> */
[----:B------:R0:W4:Y:S01]  /*4490*/  @P1 LDG.E.U8 R86, desc[UR20][R172.64] ;  /* 0x00000014ac561981 */ /* 0x000122000c1e1100 */
[----:B------:R-:W-:-:S03]  /*44a0*/  ISETP.GT.AND P1, PT, R14, 0x14, PT ;  /* 0x000000140e00780c */ /* 0x000fc60003f24270 */
[----:B------:R-:W4:Y:S01]  /*44b0*/  @P2 LDG.E.U8 R90, desc[UR20][R176.64] ;  /* 0x00000014b05a2981 */ /* 0x000f22000c1e1100 */
        /* <DEDUP_REMOVED lines=34> */
[----:B------:R-:W-:Y:S02]  /*46e0*/  PRMT R104, RZ, 0x7610, R104 ;  /* 0x00007610ff687816 */ /* 0x000fe40000000068 */
[----:B------:R-:W-:Y:S02]  /*46f0*/  PRMT R108, RZ, 0x7610, R108 ;  /* 0x00007610ff6c7816 */ /* 0x000fe4000000006c */
[----:B0-----:R-:W-:-:S02]  /*4700*/  IADD3 R176, P6, PT, R113, R56, RZ ;  /* 0x0000003871b07210 */ /* 0x001fc40007fde0ff */
[----:B------:R-:W-:Y:S01]  /*4710*/  PRMT R106, RZ, 0x7610, R106 ;  /* 0x00007610ff6a7816 */ /* 0x000fe2000000006a */
[----:B------:R0:W5:Y:S01]  /*4720*/  @P1 LDG.E.U8 R104, desc[UR20][R180.64] ;  /* 0x00000014b4681981 */ /* 0x000162000c1e1100 */
[----:B-1----:R-:W-:-:S05]  /*4730*/  IADD3 R178, P5, PT, R117, R56, RZ ;  /* 0x0000003875b27210 */ /* 0x002fca0007fbe0ff */
[--C-:B------:R-:W-:Y:S02]  /*4740*/  IMAD.X R179, R119, 0x1, R52.reuse, P5 ;  /* 0x0000000177b37824 */ /* 0x100fe400028e0634 */
[----:B------:R-:W-:-:S03]  /*4750*/  IMAD.X R177, R115, 0x1, R52, P6 ;  /* 0x0000000173b17824 */ /* 0x000fc600030e0634 */
[----:B------:R-:W5:Y:S01]  /*4760*/  @P2 LDG.E.U8 R108, desc[UR20][R178.64] ;  /* 0x00000014b26c2981 */ /* 0x000f62000c1e1100 */
[-C--:B0-----:R-:W-:Y:S02]  /*4770*/  IADD3 R180, P2, PT, R159, R56.reuse, RZ ;  /* 0x000000389fb47210 */ /* 0x081fe40007f5e0ff */
[C---:B------:R-:W-:Y:S01]  /*4780*/  ISETP.GT.AND P1, PT, R14.reuse, 0x1d, PT ;  /* 0x0000001d0e00780c */ /* 0x040fe20003f24270 */
[----:B------:R-:W5:Y:S01]  /*4790*/  @P4 LDG.E.U8 R106, desc[UR20][R176.64] ;  /* 0x00000014b06a4981 */ /* 0x000f62000c1e1100 */
[----:B------:R-:W-:Y:S01]  /*47a0*/  IADD3 R4, P4, PT, R121, R56, RZ ;  /* 0x0000003879047210 */ /* 0x000fe20007f9e0ff */
[--C-:B------:R-:W-:Y:S01]  /*47b0*/  IMAD.X R181, R165, 0x1, R52.reuse, P2 ;  /* 0x00000001a5b57824 */ /* 0x100fe200010e0634 */
[C---:B------:R-:W-:Y:S02]  /*47c0*/  ISETP.GT.AND P2, PT, R14.reuse, RZ, PT ;  /* 0x000000ff0e00720c */ /* 0x040fe40003f44270 */
[C---:B------:R-:W-:Y:S01]  /*47d0*/  ISETP.GT.AND P5, PT, R14.reuse, 0x1e, PT ;  /* 0x0000001e0e00780c */ /* 0x040fe20003fa4270 */
[----:B------:R-:W-:Y:S01]  /*47e0*/  IMAD.X R5, R123, 0x1, R52, P4 ;  /* 0x000000017b057824 */ /* 0x000fe200020e0634 */
[----:B------:R-:W-:-:S02]  /*47f0*/  ISETP.GT.AND P4, PT, R14, 0x1f, PT ;  /* 0x0000001f0e00780c */ /* 0x000fc40003f84270 */
[----:B------:R-:W-:Y:S02]  /*4800*/  PRMT R110, RZ, 0x7610, R110 ;  /* 0x00007610ff6e7816 */ /* 0x000fe4000000006e */
[----:B------:R-:W-:Y:S02]  /*4810*/  IADD3 R172, P6, PT, R163, R56, RZ ;  /* 0x00000038a3ac7210 */ /* 0x000fe40007fde0ff */
[----:B------:R-:W-:Y:S02]  /*4820*/  PRMT R112, RZ, 0x7610, R112 ;  /* 0x00007610ff707816 */ /* 0x000fe40000000070 */
[----:B------:R0:W5:Y:S01]  /*4830*/  @P1 LDG.E.U8 R110, desc[UR20][R4.64] ;  /* 0x00000014046e1981 */ /* 0x000162000c1e1100 */
[----:B------:R-:W-:Y:S01]  /*4840*/  PRMT R114, RZ, 0x7610, R114 ;  /* 0x00007610ff727816 */ /* 0x000fe20000000072 */
[----:B------:R-:W-:Y:S01]  /*4850*/  IMAD.X R173, R167, 0x1, R52, P6 ;  /* 0x00000001a7ad7824 */ /* 0x000fe200030e0634 */
[----:B------:R-:W-:Y:S01]  /*4860*/  PRMT R60, RZ, 0x7610, R60 ;  /* 0x00007610ff3c7816 */ /* 0x000fe2000000003c */
[----:B------:R-:W5:Y:S01]  /*4870*/  @P5 LDG.E.U8 R112, desc[UR20][R180.64] ;  /* 0x00000014b4705981 */ /* 0x000f62000c1e1100 */
[----:B------:R-:W-:-:S03]  /*4880*/  IADD3 R20, P5, PT, R187, R20, RZ ;  /* 0x00000014bb147210 */ /* 0x000fc60007fbe0ff */
[----:B------:R-:W5:Y:S01]  /*4890*/  @P4 LDG.E.U8 R114, desc[UR20][R172.64] ;  /* 0x00000014ac724981 */ /* 0x000f62000c1e1100 */
[----:B0-----:R-:W-:Y:S02]  /*48a0*/  @P2 IMAD.MOV.U32 R4, RZ, RZ, R56 ;  /* 0x000000ffff042224 */ /* 0x001fe400078e0038 */
[----:B------:R-:W-:Y:S02]  /*48b0*/  @P2 IMAD.MOV.U32 R5, RZ, RZ, R52 ;  /* 0x000000ffff052224 */ /* 0x000fe400078e0034 */
[----:B------:R-:W-:-:S03]  /*48c0*/  IMAD.X R125, R6, 0x1, R125, P5 ;  /* 0x00000001067d7824 */ /* 0x000fc600028e067d */
[----:B------:R0:W5:Y:S01]  /*48d0*/  @P2 LDG.E.U8 R60, desc[UR20][R4.64] ;  /* 0x00000014043c2981 */ /* 0x000162000c1e1100 */
[C---:B------:R-:W-:Y:S01]  /*48e0*/  IADD3 R24, P5, PT, R187.reuse, R24, RZ ;  /* 0x00000018bb187210 */ /* 0x040fe20007fbe0ff */
[----:B------:R-:W-:Y:S01]  /*48f0*/  BAR.SYNC.DEFER_BLOCKING 0x0 ;  /* 0x0000000000007b1d */ /* 0x000fe20000010000 */
[C---:B------:R-:W-:Y:S02]  /*4900*/  IADD3 R32, P2, PT, R187.reuse, R32, RZ ;  /* 0x00000020bb207210 */ /* 0x040fe40007f5e0ff */
[C---:B------:R-:W-:Y:S02]  /*4910*/  IADD3 R28, P4, PT, R187.reuse, R28, RZ ;  /* 0x0000001cbb1c7210 */ /* 0x040fe40007f9e0ff */
[----:B------:R-:W-:Y:S01]  /*4920*/  ISETP.GE.AND P1, PT, R18, R14, PT ;  /* 0x0000000e1200720c */ /* 0x000fe20003f26270 */
[C---:B------:R-:W-:Y:S01]  /*4930*/  IMAD.X R129, R6.reuse, 0x1, R129, P5 ;  /* 0x0000000106817824 */ /* 0x040fe200028e0681 */
[C---:B------:R-:W-:Y:S01]  /*4940*/  IADD3 R36, P5, PT, R187.reuse, R36, RZ ;  /* 0x00000024bb247210 */ /* 0x040fe20007fbe0ff */
        /* <DEDUP_REMOVED lines=10> */
[----:B------:R-:W-:Y:S01]  /*49f0*/  @!P1 IMAD.MOV.U32 R124, RZ, RZ, R20 ;  /* 0x000000ffff7c9224 */ /* 0x000fe200078e0014 */
[----:B------:R-:W-:Y:S01]  /*4a00*/  PRMT R116, RZ, 0x7610, R116 ;  /* 0x00007610ff747816 */ /* 0x000fe20000000074 */
[C---:B------:R-:W-:Y:S01]  /*4a10*/  IMAD.X R127, R6.reuse, 0x1, R127, P5 ;  /* 0x00000001067f7824 */ /* 0x040fe200028e067f */
[C---:B------:R-:W-:Y:S01]  /*4a20*/  IADD3 R30, P5, PT, R187.reuse, R30, RZ ;  /* 0x0000001ebb1e7210 */ /* 0x040fe20007fbe0ff */
[C---:B------:R-:W-:Y:S01]  /*4a30*/  IMAD.X R153, R6.reuse, 0x1, R153, P2 ;  /* 0x0000000106997824 */ /* 0x040fe200010e0699 */
[C---:B------:R-:W-:Y:S01]  /*4a40*/  IADD3 R38, P2, PT, R187.reuse, R38, RZ ;  /* 0x00000026bb267210 */ /* 0x040fe20007f5e0ff */
[C---:B------:R-:W-:Y:S01]  /*4a50*/  IMAD.X R131, R6.reuse, 0x1, R131, P4 ;  /* 0x0000000106837824 */ /* 0x040fe200020e0683 */
[----:B------:R-:W-:Y:S01]  /*4a60*/  IADD3 R34, P4, PT, R187, R34, RZ ;  /* 0x00000022bb227210 */ /* 0x000fe20007f9e0ff */
[----:B------:R1:W5:Y:S01]  /*4a70*/  @!P1 LDG.E.U8 R116, desc[UR20][R124.64] ;  /* 0x000000147c749981 */ /* 0x000362000c1e1100 */
[----:B------:R-:W-:Y:S01]  /*4a80*/  PRMT R156, RZ, 0x7610, R156 ;  /* 0x00007610ff9c7816 */ /* 0x000fe2000000009c */
[----:B------:R-:W-:Y:S01]  /*4a90*/  @!P1 IMAD.MOV.U32 R136, RZ, RZ, R32 ;  /* 0x000000ffff889224 */ /* 0x000fe200078e0020 */
[----:B------:R-:W-:Y:S01]  /*4aa0*/  PRMT R118, RZ, 0x7610, R118 ;  /* 0x00007610ff767816 */ /* 0x000fe20000000076 */
[----:B------:R-:W-:Y:S01]  /*4ab0*/  @!P1 IMAD.MOV.U32 R128, RZ, RZ, R24 ;  /* 0x000000ffff809224 */ /* 0x000fe200078e0018 */
[----:B------:R-:W-:Y:S01]  /*4ac0*/  PRMT R122, RZ, 0x7610, R122 ;  /* 0x00007610ff7a7816 */ /* 0x000fe2000000007a */
[----:B------:R-:W-:Y:S01]  /*4ad0*/  @!P1 IMAD.MOV.U32 R132, RZ, RZ, R28 ;  /* 0x000000ffff849224 */ /* 0x000fe200078e001c */
[----:B0-----:R-:W-:Y:S01]  /*4ae0*/  PRMT R4, RZ, 0x7610, R4 ;  /* 0x00007610ff047816 */ /* 0x001fe20000000004 */
[----:B------:R-:W-:Y:S01]  /*4af0*/  @!P1 IMAD.MOV.U32 R126, RZ, RZ, R22 ;  /* 0x000000ffff7e9224 */ /* 0x000fe200078e0016 */
[----:B------:R-:W-:Y:S01]  /*4b00*/  PRMT R120, RZ, 0x7610, R120 ;  /* 0x00007610ff787816 */ /* 0x000fe20000000078 */
[----:B------:R-:W-:Y:S01]  /*4b10*/  @!P1 IMAD.MOV.U32 R130, RZ, RZ, R26 ;  /* 0x000000ffff829224 */ /* 0x000fe200078e001a */
[----:B-1----:R-:W-:Y:S01]  /*4b20*/  PRMT R124, RZ, 0x7610, R124 ;  /* 0x00007610ff7c7816 */ /* 0x002fe2000000007c */
[----:B------:R-:W-:-:S02]  /*4b30*/  IMAD.X R135, R6, 0x1, R135, P5 ;  /* 0x0000000106877824 */ /* 0x000fc400028e0687 */
[----:B------:R-:W-:Y:S01]  /*4b40*/  @!P1 IMAD.MOV.U32 R134, RZ, RZ, R30 ;  /* 0x000000ffff869224 */ /* 0x000fe200078e001e */
[C---:B------:R-:W-:Y:S01]  /*4b50*/  IADD3 R42, P5, PT, R187.reuse, R42, RZ ;  /* 0x0000002abb2a7210 */ /* 0x040fe20007fbe0ff */
[C---:B------:R-:W-:Y:S01]  /*4b60*/  IMAD.X R139, R6.reuse, 0x1, R139, P4 ;  /* 0x00000001068b7824 */ /* 0x040fe200020e068b */
[C---:B------:R-:W-:Y:S01]  /*4b70*/  IADD3 R46, P4, PT, R187.reuse, R46, RZ ;  /* 0x0000002ebb2e7210 */ /* 0x040fe20007f9e0ff */
[----:B------:R-:W-:Y:S01]  /*4b80*/  IMAD.X R143, R6, 0x1, R143, P2 ;  /* 0x00000001068f7824 */ /* 0x000fe200010e068f */
[----:B------:R-:W-:Y:S01]  /*4b90*/  IADD3 R50, P2, PT, R187, R50, RZ ;  /* 0x00000032bb327210 */ /* 0x000fe20007f5e0ff */
[----:B------:R0:W5:Y:S01]  /*4ba0*/  @!P1 LDG.E.U8 R156, desc[UR20][R136.64] ;  /* 0x00000014889c9981 */ /* 0x000162000c1e1100 */
[----:B------:R-:W-:Y:S01]  /*4bb0*/  PRMT R158, RZ, 0x7610, R158 ;  /* 0x00007610ff9e7816 */ /* 0x000fe2000000009e */
[----:B------:R-:W-:Y:S01]  /*4bc0*/  @!P1 IMAD.MOV.U32 R140, RZ, RZ, R36 ;  /* 0x000000ffff8c9224 */ /* 0x000fe200078e0024 */
[----:B------:R-:W-:Y:S01]  /*4bd0*/  PRMT R160, RZ, 0x7610, R160 ;  /* 0x00007610ffa07816 */ /* 0x000fe200000000a0 */
[----:B------:R1:W5:Y:S01]  /*4be0*/  @!P1 LDG.E.U8 R118, desc[UR20][R128.64] ;  /* 0x0000001480769981 */ /* 0x000362000c1e1100 */
[----:B------:R-:W-:Y:S01]  /*4bf0*/  PRMT R162, RZ, 0x7610, R162 ;  /* 0x00007610ffa27816 */ /* 0x000fe200000000a2 */
[----:B------:R-:W-:-:S02]  /*4c00*/  @!P1 IMAD.MOV.U32 R144, RZ, RZ, R40 ;  /* 0x000000ffff909224 */ /* 0x000fc400078e0028 */
[----:B------:R1:W5:Y:S01]  /*4c10*/  @!P1 LDG.E.U8 R122, desc[UR20][R132.64] ;  /* 0x00000014847a9981 */ /* 0x000362000c1e1100 */
[----:B------:R-:W-:Y:S01]  /*4c20*/  @!P1 IMAD.MOV.U32 R148, RZ, RZ, R44 ;  /* 0x000000ffff949224 */ /* 0x000fe200078e002c */
[----:B0-----:R-:W-:Y:S01]  /*4c30*/  PRMT R136, RZ, 0x7610, R136 ;  /* 0x00007610ff887816 */ /* 0x001fe20000000088 */
[----:B------:R-:W-:Y:S01]  /*4c40*/  @!P1 IMAD.MOV.U32 R152, RZ, RZ, R48 ;  /* 0x000000ffff989224 */ /* 0x000fe200078e0030 */
[----:B------:R0:W5:Y:S01]  /*4c50*/  @!P1 LDG.E.U8 R4, desc[UR20][R126.64] ;  /* 0x000000147e049981 */ /* 0x000162000c1e1100 */
[----:B------:R-:W-:Y:S01]  /*4c60*/  @!P1 IMAD.MOV.U32 R138, RZ, RZ, R34 ;  /* 0x000000ffff8a9224 */ /* 0x000fe200078e0022 */
[----:B-1----:R-:W-:Y:S02]  /*4c70*/  PRMT R128, RZ, 0x7610, R128 ;  /* 0x00007610ff807816 */ /* 0x002fe40000000080 */
[----:B------:R1:W5:Y:S01]  /*4c80*/  @!P1 LDG.E.U8 R120, desc[UR20][R130.64] ;  /* 0x0000001482789981 */ /* 0x000362000c1e1100 */
[----:B------:R-:W-:Y:S01]  /*4c90*/  @!P1 IMAD.MOV.U32 R142, RZ, RZ, R38 ;  /* 0x000000ffff8e9224 */ /* 0x000fe200078e0026 */
[----:B------:R-:W-:-:S02]  /*4ca0*/  PRMT R132, RZ, 0x7610, R132 ;  /* 0x00007610ff847816 */ /* 0x000fc40000000084 */
[----:B------:R1:W5:Y:S01]  /*4cb0*/  @!P1 LDG.E.U8 R124, desc[UR20][R134.64] ;  /* 0x00000014867c9981 */ /* 0x000362000c1e1100 */
[C---:B------:R-:W-:Y:S01]  /*4cc0*/  IMAD.X R147, R6.reuse, 0x1, R147, P5 ;  /* 0x0000000106937824 */ /* 0x040fe200028e0693 */
[----:B0-----:R-:W-:Y:S01]  /*4cd0*/  PRMT R126, RZ, 0x7610, R126 ;  /* 0x00007610ff7e7816 */ /* 0x001fe2000000007e */
[C---:B------:R-:W-:Y:S01]  /*4ce0*/  IMAD.X R151, R6.reuse, 0x1, R151, P4 ;  /* 0x0000000106977824 */ /* 0x040fe200020e0697 */
[----:B------:R-:W5:Y:S01]  /*4cf0*/  @!P1 LDG.E.U8 R158, desc[UR20][R140.64] ;  /* 0x000000148c9e9981 */ /* 0x000f62000c1e1100 */
[----:B------:R-:W-:Y:S01]  /*4d00*/  IMAD.X R155, R6, 0x1, R155, P2 ;  /* 0x00000001069b7824 */ /* 0x000fe200010e069b */
[----:B-1----:R-:W-:Y:S01]  /*4d10*/  PRMT R130, RZ, 0x7610, R130 ;  /* 0x00007610ff827816 */ /* 0x002fe20000000082 */
[----:B------:R-:W-:Y:S01]  /*4d20*/  @!P1 IMAD.MOV.U32 R146, RZ, RZ, R42 ;  /* 0x000000ffff929224 */ /* 0x000fe200078e002a */
[----:B------:R-:W5:Y:S01]  /*4d30*/  @!P1 LDG.E.U8 R160, desc[UR20][R144.64] ;  /* 0x0000001490a09981 */ /* 0x000f62000c1e1100 */
[----:B------:R-:W-:Y:S01]  /*4d40*/  @!P1 IMAD.MOV.U32 R150, RZ, RZ, R46 ;  /* 0x000000ffff969224 */ /* 0x000fe200078e002e */
[----:B------:R-:W-:Y:S01]  /*4d50*/  PRMT R134, RZ, 0x7610, R134 ;  /* 0x00007610ff867816 */ /* 0x000fe20000000086 */
[----:B------:R-:W-:Y:S01]  /*4d60*/  @!P1 IMAD.MOV.U32 R154, RZ, RZ, R50 ;  /* 0x000000ffff9a9224 */ /* 0x000fe200078e0032 */
[----:B------:R-:W5:Y:S04]  /*4d70*/  @!P1 LDG.E.U8 R162, desc[UR20][R148.64] ;  /* 0x0000001494a29981 */ /* 0x000f68000c1e1100 */
[----:B------:R-:W5:Y:S04]  /*4d80*/  @!P1 LDG.E.U8 R136, desc[UR20][R152.64] ;  /* 0x0000001498889981 */ /* 0x000f68000c1e1100 */
[----:B------:R-:W5:Y:S04]  /*4d90*/  @!P1 LDG.E.U8 R128, desc[UR20][R138.64] ;  /* 0x000000148a809981 */ /* 0x000f68000c1e1100 */
[----:B------:R-:W5:Y:S04]  /*4da0*/  @!P1 LDG.E.U8 R132, desc[UR20][R142.64] ;  /* 0x000000148e849981 */ /* 0x000f68000c1e1100 */
[----:B------:R-:W5:Y:S04]  /*4db0*/  @!P1 LDG.E.U8 R126, desc[UR20][R146.64] ;  /* 0x00000014927e9981 */ /* 0x000f68000c1e1100 */
[----:B------:R-:W5:Y:S04]  /*4dc0*/  @!P1 LDG.E.U8 R130, desc[UR20][R150.64] ;  /* 0x0000001496829981 */ /* 0x000f68000c1e1100 */
[----:B------:R-:W5:Y:S04]  /*4dd0*/  @!P1 LDG.E.U8 R134, desc[UR20][R154.64] ;  /* 0x000000149a869981 */ /* 0x000f68000c1e1100 */
[----:B--2---:R0:W-:Y:S04]  /*4de0*/  STS.U8 [R3+UR14+0x1400], R68 ;  /* 0x0014004403007988 */ /* 0x0041e8000800000e */
[----:B---3--:R0:W-:Y:S01]  /*4df0*/  STS.U8 [R3+UR14+0x1800], R84 ;  /* 0x0018005403007988 */ /* 0x0081e2000800000e */
[----:B------:R-:W-:Y:S01]  /*4e00*/  ULEA UR11, UR13, UR14, 0x3 ;  /* 0x0000000e0d0b7291 */ /* 0x000fe2000f8e18ff */
[----:B------:R-:W-:-:S03]  /*4e10*/  UMOV UR4, UR5 ;  /* 0x0000000500047c82 */ /* 0x000fc60008000000 */
[----:B------:R-:W-:Y:S01]  /*4e20*/  UIADD3 UR11, UPT, UPT, UR11, 0x3000, URZ ;  /* 0x000030000b0b7890 */ /* 0x000fe2000fffe0ff */
[----:B----4-:R0:W-:Y:S04]  /*4e30*/  STS.U8 [R3+UR14+0x1c00], R100 ;  /* 0x001c006403007988 */ /* 0x0101e8000800000e */
[----:B-----5:R0:W-:Y:S04]  /*4e40*/  STS.U8 [R3+UR14+0x1000], R60 ;  /* 0x0010003c03007988 */ /* 0x0201e8000800000e */
        /* <DEDUP_REMOVED lines=44> */
[----:B------:R1:W-:Y:S06]  /*5110*/  MEMBAR.ALL.CTA ;  /* 0x0000000000007992 */ /* 0x0003ec0000008000 */
[----:B-1----:R-:W1:Y:S02]  /*5120*/  FENCE.VIEW.ASYNC.S ;  /* 0x00000000000073c6 */ /* 0x002e640000000000 */
[----:B-1----:R-:W-:Y:S06]  /*5130*/  BAR.SYNC.DEFER_BLOCKING 0x0 ;  /* 0x0000000000007b1d */ /* 0x002fec0000010000 */
        /* <DEDUP_REMOVED lines=8> */
[----:B------:R-:W-:Y:S01]  /*51c0*/  UMOV UR7, 0x40004040 ;  /* 0x4000404000077882 */ /* 0x000fe20000000000 */
[----:B------:R-:W-:Y:S01]  /*51d0*/  UMOV UR8, UR12 ;  /* 0x0000000c00087c82 */ /* 0x000fe20008000000 */
[----:B------:R-:W-:Y:S01]  /*51e0*/  UMOV UR9, 0xc0004010 ;  /* 0xc000401000097882 */ /* 0x000fe20000000000 */
[----:B------:R-:W-:Y:S01]  /*51f0*/  UMOV UR18, 0x0 ;  /* 0x0000000000127882 */ /* 0x000fe20000000000 */
[----:B------:R-:W-:Y:S01]  /*5200*/  UMOV UR19, 0x10208010 ;  /* 0x1020801000137882 */ /* 0x000fe20000000000 */
[----:B------:R-:W-:Y:S01]  /*5210*/  UMOV UR5, 0x3 ;  /* 0x0000000300057882 */ /* 0x000fe20000000000 */
[----:B------:R0:W-:Y:S01]  /*5220*/  UTCQMMA.2CTA gdesc[UR6], gdesc[UR8], tmem[UR15], tmem[UR18], idesc[UR19], UPT ;  /* 0x00ff1208060075ea */ /* 0x0001e2000ba0030f */
[----:B------:R0:W-:Y:S01]  /*5230*/  UTCBAR.2CTA.MULTICAST [UR11], URZ, UR5 ;  /* 0x000000ff0b0073e9 */ /* 0x0001e20008200805 */
[----:B------:R-:W-:Y:S02]  /*5240*/  NOP ;  /* 0x0000000000007918 */ /* 0x000fe40000000000 */
.L_x_15:
[----:B------:R-:W-:Y:S01]  /*5250*/  VIADD R8, R8, 0xffffffff ;  /* 0xffffffff08087836 */ /* 0x000fe20000000000 */
[----:B------:R-:W-:Y:S01]  /*5260*/  UIADD3 UR13, UPT, UPT, UR13, 0x1, URZ ;  /* 0x000000010d0d7890 */ /* 0x000fe2000fffe0ff */
[----:B------:R-:W-:Y:S01]  /*5270*/  IADD3 R56, P2, PT, R183, R56, RZ ;  /* 0x00000038b7387210 */ /* 0x000fe20007f5e0ff */
[----:B------:R-:W-:Y:S02]  /*5280*/  IMAD.U32 R4, RZ, RZ, UR4 ;  /* 0x00000004ff047e24 */ /* 0x000fe4000f8e00ff */
[----:B------:R-:W-:Y:S01]  /*5290*/  ISETP.NE.U32.AND P1, PT, R8, RZ, PT ;  /* 0x000000ff0800720c */ /* 0x000fe20003f25070 */
[----:B------:R-:W-:Y:S01]  /*52a0*/  UISETP.GT.AND UP1, UPT, UR13, 0x1, UPT ;  /* 0x000000010d00788c */ /* 0x000fe2000bf24270 */
[----:B------:R-:W-:Y:S02]  /*52b0*/  VIADD R14, R14, 0xffffffe0 ;  /* 0xffffffe00e0e7836 */ /* 0x000fe40000000000 */
[----:B------:R-:W-:Y:S01]  /*52c0*/  IMAD.X R52, R185, 0x1, R52, P2 ;  /* 0x00000001b9347824 */ /* 0x000fe200010e0634 */
[----:B0-----:R-:W-:-:S02]  /*52d0*/  USEL UR5, URZ, 0x1, !UP1 ;  /* 0x00000001ff057887 */ /* 0x001fc4000c800000 */
[----:B------:R-:W-:Y:S02]  /*52e0*/  USEL UR13, UR13, URZ, !UP1 ;  /* 0x000000ff0d0d7287 */ /* 0x000fe4000c800000 */
[----:B------:R-:W-:-:S04]  /*52f0*/  ULOP3.LUT UR5, UR4, UR5, URZ, 0x3c, !UPT ;  /* 0x0000000504057292 */ /* 0x000fc8000f8e3cff */
[----:B------:R-:W-:Y:S08]  /*5300*/  @P1 BRA `(.L_x_16) ;  /* 0xffffffe800e01947 */ /* 0x000ff0000383ffff */
.L_x_13:
[----:B------:R-:W0:Y:S01]  /*5310*/  LDCU UR5, c[0x0][0x3b8] ;  /* 0x00007700ff0577ac */ /* 0x000e220008000800 */
[----:B------:R-:W-:Y:S01]  /*5320*/  ISETP.GE.AND P0, PT, R16, 0x20, PT ;  /* 0x000000201000780c */ /* 0x000fe20003f06270 */
[----:B------:R-:W1:Y:S01]  /*5330*/  LDCU UR6, c[0x0][0x3b4] ;  /* 0x00007680ff0677ac */ /* 0x000e620008000800 */
[----:B------:R-:W2:Y:S01]  /*5340*/  LDCU.128 UR16, c[0x0][0x390] ;  /* 0x00007200ff1077ac */ /* 0x000ea20008000c00 */
[----:B0-----:R-:W-:-:S04]  /*5350*/  IMAD R133, R2, UR5, RZ ;  /* 0x0000000502857c24 */ /* 0x001fc8000f8e02ff */
[----:B------:R-:W-:-:S04]  /*5360*/  VIADD R135, R133, UR5 ;  /* 0x0000000585877c36 */ /* 0x000fc80008000000 */
[----:B------:R-:W-:Y:S02]  /*5370*/  VIADD R137, R135, UR5 ;  /* 0x0000000587897c36 */ /* 0x000fe40008000000 */
[----:B-12---:R-:W-:Y:S05]  /*5380*/  @!P0 BRA `(.L_x_17) ;  /* 0x0000000000108947 */ /* 0x006fea0003800000 */
[----:B------:R-:W-:-:S06]  /*5390*/  USHF.L.U32 UR4, UR4, 0x1f, URZ ;  /* 0x0000001f04047899 */ /* 0x000fcc00080006ff */
[----:B------:R-:W-:-:S04]  /*53a0*/  IMAD.U32 R3, RZ, RZ, UR4 ;  /* 0x00000004ff037e24 */ /* 0x000fc8000f8e00ff */
[----:B------:R-:W0:Y:S02]  /*53b0*/  SYNCS.PHASECHK.TRANS64.TRYWAIT P0, [UR11], R3 ;  /* 0x00000003ff0075a7 */ /* 0x000e24000800110b */
[----:B0-----:R-:W-:Y:S05]  /*53c0*/  @!P0 BRA `(.L_x_18) ;  /* 0x00000048001c8947 */ /* 0x001fea0003800000 */
.L_x_17:
[----:B------:R-:W-:Y:S01]  /*53d0*/  VIADD R139, R137, UR5 ;  /* 0x00000005898b7c36 */ /* 0x000fe20008000000 */
[----:B------:R-:W-:Y:S01]  /*53e0*/  BAR.SYNC.DEFER_BLOCKING 0x0 ;  /* 0x0000000000007b1d */ /* 0x000fe20000010000 */
[C---:B------:R-:W-:Y:S01]  /*53f0*/  IMAD R3, R0.reuse, UR6, RZ ;  /* 0x0000000600037c24 */ /* 0x040fe2000f8e02ff */
[----:B------:R-:W-:Y:S01]  /*5400*/  ISETP.GE.AND P0, PT, R0, UR18, PT ;  /* 0x0000001200007c0c */ /* 0x000fe2000bf06270 */
[----:B------:R-:W-:Y:S02]  /*5410*/  VIADD R140, R139, UR5 ;  /* 0x000000058b8c7c36 */ /* 0x000fe40008000000 */
[----:B------:R-:W-:Y:S01]  /*5420*/  VIADD R132, R2, 0x1 ;  /* 0x0000000102847836 */ /* 0x000fe20000000000 */
[----:B------:R-:W-:Y:S01]  /*5430*/  IADD3 R0, P5, PT, R3, UR16, RZ ;  /* 0x0000001003007c10 */ /* 0x000fe2000ffbe0ff */
[----:B------:R-:W-:Y:S01]  /*5440*/  VIADD R141, R140, UR5 ;  /* 0x000000058c8d7c36 */ /* 0x000fe20008000000 */
[----:B------:R-:W0:Y:S01]  /*5450*/  LDCU UR4, c[0x0][0x39c] ;  /* 0x00007380ff0477ac */ /* 0x000e220008000800 */
[----:B------:R-:W-:Y:S01]  /*5460*/  VIADD R134, R2, 0x2 ;  /* 0x0000000202867836 */ /* 0x000fe20000000000 */
[----:B------:R-:W-:Y:S01]  /*5470*/  ISETP.LT.AND P2, PT, R132, UR19, !P0 ;  /* 0x0000001384007c0c */ /* 0x000fe2000c741270 */
[----:B------:R-:W-:Y:S01]  /*5480*/  VIADD R143, R141, UR5 ;  /* 0x000000058d8f7c36 */ /* 0x000fe20008000000 */
[----:B------:R-:W-:Y:S01]  /*5490*/  LEA.HI.X.SX32 R3, R3, UR17, 0x1, P5 ;  /* 0x0000001103037c11 */ /* 0x000fe2000a8f0eff */
[----:B------:R-:W-:Y:S01]  /*54a0*/  VIADD R132, R2, 0x3 ;  /* 0x0000000302847836 */ /* 0x000fe20000000000 */
[----:B------:R-:W-:Y:S01]  /*54b0*/  ISETP.LT.AND P4, PT, R134, UR19, !P0 ;  /* 0x0000001386007c0c */ /* 0x000fe2000c781270 */
[----:B------:R-:W-:Y:S01]  /*54c0*/  VIADD R146, R143, UR5 ;  /* 0x000000058f927c36 */ /* 0x000fe20008000000 */
[----:B------:R-:W1:Y:S01]  /*54d0*/  LDCU UR6, c[0x0][0x39c] ;  /* 0x00007380ff0677ac */ /* 0x000e620008000800 */
[----:B------:R-:W-:Y:S01]  /*54e0*/  VIADD R195, R2, 0x4 ;  /* 0x0000000402c37836 */ /* 0x000fe20000000000 */
[----:B------:R-:W-:Y:S01]  /*54f0*/  ISETP.LT.AND P1, PT, R132, UR19, !P0 ;  /* 0x0000001384007c0c */ /* 0x000fe2000c721270 */
[----:B------:R-:W-:Y:S01]  /*5500*/  VIADD R147, R146, UR5 ;  /* 0x0000000592937c36 */ /* 0x000fe20008000000 */
[----:B------:R-:W-:Y:S01]  /*5510*/  IADD3 R132, P6, PT, R135, R0, RZ ;  /* 0x0000000087847210 */ /* 0x000fe20007fde0ff */
[----:B------:R-:W-:Y:S01]  /*5520*/  VIADD R194, R2, 0x5 ;  /* 0x0000000502c27836 */ /* 0x000fe20000000000 */
[----:B------:R-:W2:Y:S01]  /*5530*/  LDCU UR7, c[0x0][0x39c] ;  /* 0x00007380ff0777ac */ /* 0x000ea20008000800 */
[----:B------:R-:W-:Y:S01]  /*5540*/  VIADD R149, R147, UR5 ;  /* 0x0000000593957c36 */ /* 0x000fe20008000000 */
[----:B------:R-:W3:Y:S02]  /*5550*/  @!P3 SYNCS.CCTL.IV [UR14+0x3000] ;  /* 0x00300000ff00b9b1 */ /* 0x000ee4000800000e */
[----:B---3--:R-:W-:Y:S01]  /*5560*/  BAR.SYNC.DEFER_BLOCKING 0x0 ;  /* 0x0000000000007b1d */ /* 0x008fe20000010000 */
[----:B------:R-:W-:-:S04]  /*5570*/  VIADD R150, R149, UR5 ;  /* 0x0000000595967c36 */ /* 0x000fc80008000000 */
[----:B------:R-:W-:Y:S01]  /*5580*/  VIADD R151, R150, UR5 ;  /* 0x0000000596977c36 */ /* 0x000fe20008000000 */
[----:B------:R-:W3:Y:S03]  /*5590*/  LDTM.x128 R4, tmem[UR10] ;  /* 0x0000000a000479ee */ /* 0x000ee600083c0000 */
[----:B------:R-:W-:-:S04]  /*55a0*/  VIADD R155, R151, UR5 ;  /* 0x00000005979b7c36 */ /* 0x000fc80008000000 */
[----:B------:R-:W-:-:S04]  /*55b0*/  VIADD R158, R155, UR5 ;  /* 0x000000059b9e7c36 */ /* 0x000fc80008000000 */
[----:B------:R-:W-:-:S04]  /*55c0*/  VIADD R159, R158, UR5 ;  /* 0x000000059e9f7c36 */ /* 0x000fc80008000000 */
[----:B------:R-:W-:Y:S01]  /*55d0*/  VIADD R161, R159, UR5 ;  /* 0x000000059fa17c36 */ /* 0x000fe20008000000 */
[----:B------:R-:W4:Y:S01]  /*55e0*/  @!P3 SYNCS.CCTL.IV [UR14+0x3008] ;  /* 0x00300800ff00b9b1 */ /* 0x000f22000800000e */
[----:B------:R-:W-:Y:S02]  /*55f0*/  NOP ;  /* 0x0000000000007918 */ /* 0x000fe40000000000 */
[----:B------:R-:W-:-:S04]  /*5600*/  VIADD R162, R161, UR5 ;  /* 0x00000005a1a27c36 */ /* 0x000fc80008000000 */
[----:B------:R-:W-:Y:S01]  /*5610*/  VIADD R163, R162, UR5 ;  /* 0x00000005a2a37c36 */ /* 0x000fe20008000000 */
[----:B---3--:R-:W-:Y:S02]  /*5620*/  F2FP.SATFINITE.E4M3.F32.PACK_AB_MERGE_C R193, R5, R4, RZ ;  /* 0x0000000405c1723e */ /* 0x008fe400048070ff */
[----:B------:R-:W-:Y:S01]  /*5630*/  IADD3 R4, P5, PT, R133, R0, RZ ;  /* 0x0000000085047210 */ /* 0x000fe20007fbe0ff */
[----:B------:R-:W-:Y:S01]  /*5640*/  VIADD R167, R163, UR5 ;  /* 0x00000005a3a77c36 */ /* 0x000fe20008000000 */
[----:B------:R-:W-:Y:S01]  /*5650*/  F2FP.SATFINITE.E4M3.F32.PACK_AB_MERGE_C R7, R7, R6, RZ ;  /* 0x000000060707723e */ /* 0x000fe200048070ff */
[----:B------:R-:W-:Y:S01]  /*5660*/  VIADD R6, R2, 0x6 ;  /* 0x0000000602067836 */ /* 0x000fe20000000000 */
[-C--:B------:R-:W-:Y:S01]  /*5670*/  LEA.HI.X.SX32 R5, R133, R3.reuse, 0x1, P5 ;  /* 0x0000000385057211 */ /* 0x080fe200028f0eff */
[----:B------:R-:W-:Y:S01]  /*5680*/  VIADD R170, R167, UR5 ;  /* 0x00000005a7aa7c36 */ /* 0x000fe20008000000 */
[-C--:B------:R-:W-:Y:S02]  /*5690*/  IADD3 R134, P5, PT, R137, R0.reuse, RZ ;  /* 0x0000000089867210 */ /* 0x080fe40007fbe0ff */
[----:B------:R-:W-:Y:S01]  /*56a0*/  LEA.HI.X.SX32 R133, R135, R3, 0x1, P6 ;  /* 0x0000000387857211 */ /* 0x000fe200030f0eff */
[----:B------:R-:W-:Y:S01]  /*56b0*/  VIADD R171, R170, UR5 ;  /* 0x00000005aaab7c36 */ /* 0x000fe20008000000 */
[----:B------:R-:W-:-:S02]  /*56c0*/  IADD3 R136, P6, PT, R139, R0, RZ ;  /* 0x000000008b887210 */ /* 0x000fc40007fde0ff */
[-C--:B------:R-:W-:Y:S01]  /*56d0*/  LEA.HI.X.SX32 R135, R137, R3.reuse, 0x1, P5 ;  /* 0x0000000389877211 */ /* 0x080fe200028f0eff */
[----:B------:R-:W-:Y:S01]  /*56e0*/  VIADD R173, R171, UR5 ;  /* 0x00000005abad7c36 */ /* 0x000fe20008000000 */
[CC--:B------:R-:W-:Y:S02]  /*56f0*/  IADD3 R138, P5, PT, R140.reuse, R0.reuse, RZ ;  /* 0x000000008c8a7210 */ /* 0x0c0fe40007fbe0ff */
[-C--:B------:R-:W-:Y:S01]  /*5700*/  LEA.HI.X.SX32 R137, R139, R3.reuse, 0x1, P6 ;  /* 0x000000038b897211 */ /* 0x080fe200030f0eff */
[----:B------:R-:W-:Y:S01]  /*5710*/  VIADD R174, R173, UR5 ;  /* 0x00000005adae7c36 */ /* 0x000fe20008000000 */
[----:B------:R-:W-:Y:S02]  /*5720*/  LEA.HI.X.SX32 R139, R140, R3, 0x1, P5 ;  /* 0x000000038c8b7211 */ /* 0x000fe400028f0eff */
[-C--:B------:R-:W-:Y:S01]  /*5730*/  IADD3 R140, P3, PT, R141, R0.reuse, RZ ;  /* 0x000000008d8c7210 */ /* 0x080fe20007f7e0ff */
[----:B------:R-:W-:Y:S01]  /*5740*/  VIADD R175, R174, UR5 ;  /* 0x00000005aeaf7c36 */ /* 0x000fe20008000000 */
[----:B------:R-:W-:-:S02]  /*5750*/  IADD3 R144, P5, PT, R143, R0, RZ ;  /* 0x000000008f907210 */ /* 0x000fc40007fbe0ff */
[CC--:B------:R-:W-:Y:S01]  /*5760*/  IADD3 R142, P6, PT, R146.reuse, R0.reuse, RZ ;  /* 0x00000000928e7210 */ /* 0x0c0fe20007fde0ff */
[----:B------:R-:W-:Y:S01]  /*5770*/  VIADD R179, R175, UR5 ;  /* 0x00000005afb37c36 */ /* 0x000fe20008000000 */
[-C--:B------:R-:W-:Y:S02]  /*5780*/  LEA.HI.X.SX32 R141, R141, R3.reuse, 0x1, P3 ;  /* 0x000000038d8d7211 */ /* 0x080fe400018f0eff */
[-C--:B------:R-:W-:Y:S01]  /*5790*/  LEA.HI.X.SX32 R145, R143, R3.reuse, 0x1, P5 ;  /* 0x000000038f917211 */ /* 0x080fe200028f0eff */
[----:B------:R-:W-:Y:S01]  /*57a0*/  VIADD R182, R179, UR5 ;  /* 0x00000005b3b67c36 */ /* 0x000fe20008000000 */
[----:B------:R-:W-:Y:S02]  /*57b0*/  LEA.HI.X.SX32 R143, R146, R3, 0x1, P6 ;  /* 0x00000003928f7211 */ /* 0x000fe400030f0eff */
[-C--:B------:R-:W-:Y:S01]  /*57c0*/  IADD3 R152, P3, PT, R147, R0.reuse, RZ ;  /* 0x0000000093987210 */ /* 0x080fe20007f7e0ff */
[----:B------:R-:W-:Y:S01]  /*57d0*/  VIADD R183, R182, UR5 ;  /* 0x00000005b6b77c36 */ /* 0x000fe20008000000 */
[----:B------:R-:W-:-:S02]  /*57e0*/  IADD3 R148, P5, PT, R149, R0, RZ ;  /* 0x0000000095947210 */ /* 0x000fc40007fbe0ff */
[-C--:B------:R-:W-:Y:S01]  /*57f0*/  IADD3 R146, P6, PT, R150, R0.reuse, RZ ;  /* 0x0000000096927210 */ /* 0x080fe20007fde0ff */
        /* <DEDUP_REMOVED lines=11> */
[-C--:B------:R-:W-:Y:S02]  /*58b0*/  LEA.HI.X.SX32 R155, R155, R3.reuse, 0x1, P5 ;  /* 0x000000039b9b7211 */ /* 0x080fe400028f0eff */
[----:B------:R-:W-:Y:S02]  /*58c0*/  LEA.HI.X.SX32 R151, R158, R3, 0x1, P6 ;  /* 0x000000039e977211 */ /* 0x000fe400030f0eff */
[-C--:B------:R-:W-:Y:S02]  /*58d0*/  IADD3 R164, P3, PT, R159, R0.reuse, RZ ;  /* 0x000000009fa47210 */ /* 0x080fe40007f7e0ff */
[----:B------:R-:W-:-:S02]  /*58e0*/  IADD3 R160, P5, PT, R161, R0, RZ ;  /* 0x00000000a1a07210 */ /* 0x000fc40007fbe0ff */
[CC--:B------:R-:W-:Y:S02]  /*58f0*/  IADD3 R158, P6, PT, R162.reuse, R0.reuse, RZ ;  /* 0x00000000a29e7210 */ /* 0x0c0fe40007fde0ff */
        /* <DEDUP_REMOVED lines=23> */
[----:B------:R-:W-:Y:S02]  /*5a70*/  ISETP.LT.AND P6, PT, R2, UR19, !P0 ;  /* 0x0000001302007c0c */ /* 0x000fe4000c7c1270 */
[-C--:B------:R-:W-:Y:S02]  /*5a80*/  LEA.HI.X.SX32 R185, R183, R3.reuse, 0x1, P3 ;  /* 0x00000003b7b97211 */ /* 0x080fe400018f0eff */
[-C--:B------:R-:W-:Y:S02]  /*5a90*/  LEA.HI.X.SX32 R183, R186, R3.reuse, 0x1, P5 ;  /* 0x00000003bab77211 */ /* 0x080fe400028f0eff */
[-C--:B------:R-:W-:Y:S02]  /*5aa0*/  IADD3 R188, P5, PT, R189, R0.reuse, RZ ;  /* 0x00000000bdbc7210 */ /* 0x080fe40007fbe0ff */
[----:B------:R-:W-:Y:S02]  /*5ab0*/  IADD3 R190, P3, PT, R187, R0, RZ ;  /* 0x00000000bbbe7210 */ /* 0x000fe40007f7e0ff */
[----:B------:R-:W-:-:S02]  /*5ac0*/  LEA.HI.X.SX32 R189, R189, R3, 0x1, P5 ;  /* 0x00000003bdbd7211 */ /* 0x000fc400028f0eff */
[-C--:B------:R-:W-:Y:S01]  /*5ad0*/  LEA.HI.X.SX32 R191, R187, R3.reuse, 0x1, P3 ;  /* 0x00000003bbbf7211 */ /* 0x080fe200018f0eff */
[----:B------:R3:W-:Y:S01]  /*5ae0*/  @P6 STG.E.U8 desc[UR20][R4.64], R193 ;  /* 0x000000c104006986 */ /* 0x0007e2000c101114 */
[----:B------:R-:W-:Y:S02]  /*5af0*/  ISETP.LT.AND P5, PT, R195, UR19, !P0 ;  /* 0x00000013c3007c0c */ /* 0x000fe4000c7a1270 */
[C---:B------:R-:W-:Y:S02]  /*5b00*/  IADD3 R186, P3, PT, R192.reuse, R0, RZ ;  /* 0x00000000c0ba7210 */ /* 0x040fe40007f7e0ff */
[----:B------:R-:W-:Y:S02]  /*5b10*/  PRMT R195, R193, 0x9910, RZ ;  /* 0x00009910c1c37816 */ /* 0x000fe400000000ff */
[C---:B------:R-:W-:Y:S01]  /*5b20*/  LEA.HI.X.SX32 R187, R192.reuse, R3, 0x1, P3 ;  /* 0x00000003c0bb7211 */ /* 0x040fe200018f0eff */
[----:B------:R-:W-:Y:S01]  /*5b30*/  VIADD R192, R192, UR5 ;  /* 0x00000005c0c07c36 */ /* 0x000fe20008000000 */
[----:B------:R-:W-:-:S02]  /*5b40*/  SHF.R.S32.HI R195, RZ, 0x8, R195 ;  /* 0x00000008ffc37819 */ /* 0x000fc400000114c3 */
[----:B------:R-:W-:Y:S01]  /*5b50*/  ISETP.LT.AND P6, PT, R6, UR19, !P0 ;  /* 0x0000001306007c0c */ /* 0x000fe2000c7c1270 */
[----:B------:R-:W-:Y:S01]  /*5b60*/  VIADD R6, R2, 0x7 ;  /* 0x0000000702067836 */ /* 0x000fe20000000000 */
[----:B------:R-:W-:Y:S01]  /*5b70*/  ISETP.LT.AND P3, PT, R194, UR19, !P0 ;  /* 0x00000013c2007c0c */ /* 0x000fe2000c761270 */
[----:B------:R-:W-:Y:S01]  /*5b80*/  @P2 STG.E.U8 desc[UR20][R132.64], R195 ;  /* 0x000000c384002986 */ /* 0x000fe2000c101114 */
[----:B------:R-:W-:Y:S01]  /*5b90*/  PRMT R194, R7, 0x9910, RZ ;  /* 0x0000991007c27816 */ /* 0x000fe200000000ff */
[----:B---3--:R-:W-:Y:S01]  /*5ba0*/  VIADD R4, R2, 0x9 ;  /* 0x0000000902047836 */ /* 0x008fe20000000000 */
[----:B------:R-:W-:Y:S01]  /*5bb0*/  ISETP.LT.AND P2, PT, R6, UR19, !P0 ;  /* 0x0000001306007c0c */ /* 0x000fe2000c741270 */
[----:B------:R3:W-:Y:S01]  /*5bc0*/  @P4 STG.E.U8 desc[UR20][R134.64], R7 ;  /* 0x0000000786004986 */ /* 0x0007e2000c101114 */
[----:B------:R-:W-:Y:S01]  /*5bd0*/  F2FP.SATFINITE.E4M3.F32.PACK_AB_MERGE_C R9, R9, R8, RZ ;  /* 0x000000080909723e */ /* 0x000fe200048070ff */
[----:B------:R-:W-:Y:S01]  /*5be0*/  IMAD.MOV.U32 R6, RZ, RZ, R194 ;  /* 0x000000ffff067224 */ /* 0x000fe200078e00c2 */
[----:B------:R-:W-:Y:S01]  /*5bf0*/  F2FP.SATFINITE.E4M3.F32.PACK_AB_MERGE_C R11, R11, R10, RZ ;  /* 0x0000000a0b0b723e */ /* 0x000fe200048070ff */
[----:B------:R-:W-:Y:S01]  /*5c00*/  VIADD R8, R2, 0x8 ;  /* 0x0000000802087836 */ /* 0x000fe20000000000 */
[----:B------:R-:W-:-:S02]  /*5c10*/  F2FP.SATFINITE.E4M3.F32.PACK_AB_MERGE_C R13, R13, R12, RZ ;  /* 0x0000000c0d0d723e */ /* 0x000fc400048070ff */
[----:B------:R-:W-:Y:S02]  /*5c20*/  SHF.R.S32.HI R5, RZ, 0x8, R6 ;  /* 0x00000008ff057819 */ /* 0x000fe40000011406 */
[----:B------:R-:W-:Y:S02]  /*5c30*/  PRMT R6, R9, 0x9910, RZ ;  /* 0x0000991009067816 */ /* 0x000fe400000000ff */
[----:B------:R-:W-:Y:S01]  /*5c40*/  ISETP.LT.AND P4, PT, R8, UR19, !P0 ;  /* 0x0000001308007c0c */ /* 0x000fe2000c781270 */
[----:B------:R5:W-:Y:S01]  /*5c50*/  @P1 STG.E.U8 desc[UR20][R136.64], R5 ;  /* 0x0000000588001986 */ /* 0x000be2000c101114 */
[----:B------:R-:W-:Y:S01]  /*5c60*/  ISETP.LT.AND P1, PT, R4, UR19, !P0 ;  /* 0x0000001304007c0c */ /* 0x000fe2000c721270 */
[----:B------:R-:W-:Y:S01]  /*5c70*/  IMAD.MOV.U32 R4, RZ, RZ, R6 ;  /* 0x000000ffff047224 */ /* 0x000fe200078e0006 */
[----:B------:R-:W-:Y:S01]  /*5c80*/  F2FP.SATFINITE.E4M3.F32.PACK_AB_MERGE_C R15, R15, R14, RZ ;  /* 0x0000000e0f0f723e */ /* 0x000fe200048070ff */
[C---:B------:R-:W-:Y:S01]  /*5c90*/  VIADD R6, R2.reuse, 0xa ;  /* 0x0000000a02067836 */ /* 0x040fe20000000000 */
[----:B------:R-:W-:Y:S01]  /*5ca0*/  @P5 STG.E.U8 desc[UR20][R138.64], R9 ;  /* 0x000000098a005986 */ /* 0x000fe2000c101114 */
[----:B------:R-:W-:Y:S01]  /*5cb0*/  F2FP.SATFINITE.E4M3.F32.PACK_AB_MERGE_C R17, R17, R16, RZ ;  /* 0x000000101111723e */ /* 0x000fe200048070ff */
[C---:B------:R-:W-:Y:S01]  /*5cc0*/  VIADD R14, R2.reuse, 0x31 ;  /* 0x00000031020e7836 */ /* 0x040fe20000000000 */
[----:B---3--:R-:W-:Y:S01]  /*5cd0*/  SHF.R.S32.HI R7, RZ, 0x8, R4 ;  /* 0x00000008ff077819 */ /* 0x008fe20000011404 */
[----:B------:R-:W-:Y:S01]  /*5ce0*/  VIADD R4, R2, 0xb ;  /* 0x0000000b02047836 */ /* 0x000fe20000000000 */
[----:B------:R-:W-:-:S02]  /*5cf0*/  ISETP.LT.AND P5, PT, R6, UR19, !P0 ;  /* 0x0000001306007c0c */ /* 0x000fc4000c7a1270 */
[----:B------:R-:W-:Y:S01]  /*5d00*/  PRMT R6, R11, 0x9910, RZ ;  /* 0x000099100b067816 */ /* 0x000fe200000000ff */
[----:B------:R3:W-:Y:S01]  /*5d10*/  @P3 STG.E.U8 desc[UR20][R140.64], R7 ;  /* 0x000000078c003986 */ /* 0x0007e2000c101114 */
[----:B------:R-:W-:Y:S01]  /*5d20*/  ISETP.LT.AND P3, PT, R4, UR19, !P0 ;  /* 0x0000001304007c0c */ /* 0x000fe2000c761270 */
[C---:B------:R-:W-:Y:S01]  /*5d30*/  VIADD R4, R2.reuse, 0xc ;  /* 0x0000000c02047836 */ /* 0x040fe20000000000 */
[----:B------:R-:W-:Y:S01]  /*5d40*/  F2FP.SATFINITE.E4M3.F32.PACK_AB_MERGE_C R19, R19, R18, RZ ;  /* 0x000000121313723e */ /* 0x000fe200048070ff */
[----:B-----5:R-:W-:Y:S01]  /*5d50*/  IMAD.MOV.U32 R5, RZ, RZ, R6 ;  /* 0x000000ffff057224 */ /* 0x020fe200078e0006 */
[----:B------:R-:W-:Y:S01]  /*5d60*/  @P6 STG.E.U8 desc[UR20][R144.64], R11 ;  /* 0x0000000b90006986 */ /* 0x000fe2000c101114 */
[----:B------:R-:W-:Y:S01]  /*5d70*/  PRMT R6, R13, 0x9910, RZ ;  /* 0x000099100d067816 */ /* 0x000fe200000000ff */
[----:B------:R-:W-:Y:S01]  /*5d80*/  VIADD R18, R2, 0x7e ;  /* 0x0000007e02127836 */ /* 0x000fe20000000000 */
[----:B------:R-:W-:Y:S01]  /*5d90*/  ISETP.LT.AND P6, PT, R4, UR19, !P0 ;  /* 0x0000001304007c0c */ /* 0x000fe2000c7c1270 */
[----:B------:R-:W-:Y:S01]  /*5da0*/  VIADD R4, R2, 0xd ;  /* 0x0000000d02047836 */ /* 0x000fe20000000000 */
[----:B------:R-:W-:Y:S01]  /*5db0*/  SHF.R.S32.HI R5, RZ, 0x8, R5 ;  /* 0x00000008ff057819 */ /* 0x000fe20000011405 */
[----:B---3--:R-:W-:Y:S01]  /*5dc0*/  IMAD.MOV.U32 R7, RZ, RZ, R6 ;  /* 0x000000ffff077224 */ /* 0x008fe200078e0006 */
[----:B------:R-:W-:-:S03]  /*5dd0*/  PRMT R6, R15, 0x9910, RZ ;  /* 0x000099100f067816 */ /* 0x000fc600000000ff */
[----:B------:R3:W-:Y:S01]  /*5de0*/  @P2 STG.E.U8 desc[UR20][R142.64], R5 ;  /* 0x000000058e002986 */ /* 0x0007e2000c101114 */
[----:B------:R-:W-:Y:S01]  /*5df0*/  ISETP.LT.AND P2, PT, R4, UR19, !P0 ;  /* 0x0000001304007c0c */ /* 0x000fe2000c741270 */
[----:B------:R-:W-:Y:S01]  /*5e00*/  VIADD R4, R2, 0xe ;  /* 0x0000000e02047836 */ /* 0x000fe20000000000 */
[----:B------:R-:W-:Y:S01]  /*5e10*/  SHF.R.S32.HI R7, RZ, 0x8, R7 ;  /* 0x00000008ff077819 */ /* 0x000fe20000011407 */
[----:B------:R5:W-:Y:S01]  /*5e20*/  @P4 STG.E.U8 desc[UR20][R152.64], R13 ;  /* 0x0000000d98004986 */ /* 0x000be2000c101114 */
[----:B------:R-:W-:Y:S02]  /*5e30*/  F2FP.SATFINITE.E4M3.F32.PACK_AB_MERGE_C R21, R21, R20, RZ ;  /* 0x000000141515723e */ /* 0x000fe400048070ff */
[----:B------:R-:W-:Y:S01]  /*5e40*/  ISETP.LT.AND P4, PT, R4, UR19, !P0 ;  /* 0x0000001304007c0c */ /* 0x000fe2000c781270 */
[----:B------:R-:W-:Y:S01]  /*5e50*/  VIADD R4, R2, 0xf ;  /* 0x0000000f02047836 */ /* 0x000fe20000000000 */
[----:B------:R0:W-:Y:S01]  /*5e60*/  @P1 STG.E.U8 desc[UR20][R148.64], R7 ;  /* 0x0000000794001986 */ /* 0x0001e2000c101114 */
[----:B------:R-:W-:Y:S01]  /*5e70*/  F2FP.SATFINITE.E4M3.F32.PACK_AB_MERGE_C R23, R23, R22, RZ ;  /* 0x000000161717723e */ /* 0x000fe200048070ff */
[----:B---3--:R-:W-:-:S02]  /*5e80*/  IMAD.MOV.U32 R5, RZ, RZ, R6 ;  /* 0x000000ffff057224 */ /* 0x008fc400078e0006 */
[----:B------:R-:W-:Y:S01]  /*5e90*/  ISETP.LT.AND P1, PT, R4, UR19, !P0 ;  /* 0x0000001304007c0c */ /* 0x000fe2000c721270 */
[C---:B------:R-:W-:Y:S01]  /*5ea0*/  VIADD R4, R2.reuse, 0x10 ;  /* 0x0000001002047836 */ /* 0x040fe20000000000 */
[----:B------:R-:W-:Y:S01]  /*5eb0*/  @P5 STG.E.U8 desc[UR20][R146.64], R15 ;  /* 0x0000000f92005986 */ /* 0x000fe2000c101114 */
[----:B------:R-:W-:Y:S01]  /*5ec0*/  F2FP.SATFINITE.E4M3.F32.PACK_AB_MERGE_C R25, R25, R24, RZ ;  /* 0x000000181919723e */ /* 0x000fe200048070ff */
[C---:B------:R-:W-:Y:S01]  /*5ed0*/  VIADD R6, R2.reuse, 0x24 ;  /* 0x0000002402067836 */ /* 0x040fe20000000000 */
[----:B------:R-:W-:Y:S01]  /*5ee0*/  SHF.R.S32.HI R5, RZ, 0x8, R5 ;  /* 0x00000008ff057819 */ /* 0x000fe20000011405 */
[----:B-----5:R-:W-:Y:S01]  /*5ef0*/  VIADD R13, R2, 0x25 ;  /* 0x00000025020d7836 */ /* 0x020fe20000000000 */
[----:B------:R-:W-:Y:S01]  /*5f00*/  ISETP.LT.AND P5, PT, R4, UR19, !P0 ;  /* 0x0000001304007c0c */ /* 0x000fe2000c7a1270 */
[----:B------:R-:W-:Y:S01]  /*5f10*/  VIADD R4, R2, 0x11 ;  /* 0x0000001102047836 */ /* 0x000fe20000000000 */
[----:B0-----:R-:W-:Y:S01]  /*5f20*/  PRMT R7, R17, 0x9910, RZ ;  /* 0x0000991011077816 */ /* 0x001fe200000000ff */
[----:B------:R0:W-:Y:S01]  /*5f30*/  @P3 STG.E.U8 desc[UR20][R156.64], R5 ;  /* 0x000000059c003986 */ /* 0x0001e2000c101114 */
[----:B------:R-:W-:-:S02]  /*5f40*/  F2FP.SATFINITE.E4M3.F32.PACK_AB_MERGE_C R27, R27, R26, RZ ;  /* 0x0000001a1b1b723e */ /* 0x000fc400048070ff */
[----:B------:R-:W-:Y:S01]  /*5f50*/  ISETP.LT.AND P3, PT, R4, UR19, !P0 ;  /* 0x0000001304007c0c */ /* 0x000fe2000c761270 */
[----:B------:R-:W-:Y:S01]  /*5f60*/  VIADD R4, R2, 0x12 ;  /* 0x0000001202047836 */ /* 0x000fe20000000000 */
[----:B------:R-:W-:Y:S01]  /*5f70*/  @P6 STG.E.U8 desc[UR20][R154.64], R17 ;  /* 0x000000119a006986 */ /* 0x000fe2000c101114 */
[----:B------:R-:W-:Y:S02]  /*5f80*/  SHF.R.S32.HI R7, RZ, 0x8, R7 ;  /* 0x00000008ff077819 */ /* 0x000fe40000011407 */
[----:B------:R-:W-:Y:S02]  /*5f90*/  F2FP.SATFINITE.E4M3.F32.PACK_AB_MERGE_C R29, R29, R28, RZ ;  /* 0x0000001c1d1d723e */ /* 0x000fe400048070ff */
[----:B------:R-:W-:Y:S01]  /*5fa0*/  ISETP.LT.AND P6, PT, R4, UR4, !P0 ;  /* 0x0000000404007c0c */ /* 0x000fe2000c7c1270 */
[----:B------:R-:W3:Y:S01]  /*5fb0*/  LDCU UR4, c[0x0][0x39c] ;  /* 0x00007380ff0477ac */ /* 0x000ee20008000800 */
[----:B------:R-:W-:Y:S01]  /*5fc0*/  VIADD R4, R2, 0x13 ;  /* 0x0000001302047836 */ /* 0x000fe20000000000 */
[----:B------:R5:W-:Y:S01]  /*5fd0*/  @P2 STG.E.U8 desc[UR20][R150.64], R7 ;  /* 0x0000000796002986 */ /* 0x000be2000c101114 */
[----:B0-----:R-:W-:-:S02]  /*5fe0*/  PRMT R5, R19, 0x9910, RZ ;  /* 0x0000991013057816 */ /* 0x001fc400000000ff */
[----:B------:R-:W-:Y:S01]  /*5ff0*/  F2FP.SATFINITE.E4M3.F32.PACK_AB_MERGE_C R31, R31, R30, RZ ;  /* 0x0000001e1f1f723e */ /* 0x000fe200048070ff */
[----:B------:R-:W-:Y:S01]  /*6000*/  @P4 STG.E.U8 desc[UR20][R164.64], R19 ;  /* 0x00000013a4004986 */ /* 0x000fe2000c101114 */
[----:B-1----:R-:W-:Y:S01]  /*6010*/  ISETP.LT.AND P2, PT, R4, UR6, !P0 ;  /* 0x0000000604007c0c */ /* 0x002fe2000c741270 */
[----:B------:R-:W0:Y:S01]  /*6020*/  LDCU UR6, c[0x0][0x39c] ;  /* 0x00007380ff0677ac */ /* 0x000e220008000800 */
[----:B------:R-:W-:Y:S01]  /*6030*/  VIADD R4, R2, 0x14 ;  /* 0x0000001402047836 */ /* 0x000fe20000000000 */
[----:B------:R-:W-:Y:S02]  /*6040*/  SHF.R.S32.HI R5, RZ, 0x8, R5 ;  /* 0x00000008ff057819 */ /* 0x000fe40000011405 */
[----:B------:R-:W-:Y:S02]  /*6050*/  F2FP.SATFINITE.E4M3.F32.PACK_AB_MERGE_C R33, R33, R32, RZ ;  /* 0x000000202121723e */ /* 0x000fe400048070ff */
[----:B--2---:R-:W-:Y:S01]  /*6060*/  ISETP.LT.AND P4, PT, R4, UR7, !P0 ;  /* 0x0000000704007c0c */ /* 0x004fe2000c781270 */
[----:B------:R-:W1:Y:S01]  /*6070*/  LDCU UR7, c[0x0][0x39c] ;  /* 0x00007380ff0777ac */ /* 0x000e620008000800 */
[----:B------:R-:W-:Y:S01]  /*6080*/  VIADD R4, R2, 0x15 ;  /* 0x0000001502047836 */ /* 0x000fe20000000000 */
[----:B------:R2:W-:Y:S01]  /*6090*/  @P1 STG.E.U8 desc[UR20][R160.64], R5 ;  /* 0x00000005a0001986 */ /* 0x0005e2000c101114 */
[----:B-----5:R-:W-:-:S02]  /*60a0*/  PRMT R7, R21, 0x9910, RZ ;  /* 0x0000991015077816 */ /* 0x020fc400000000ff */
[----:B------:R-:W-:Y:S01]  /*60b0*/  F2FP.SATFINITE.E4M3.F32.PACK_AB_MERGE_C R35, R35, R34, RZ ;  /* 0x000000222323723e */ /* 0x000fe200048070ff */
[----:B------:R-:W-:Y:S01]  /*60c0*/  @P5 STG.E.U8 desc[UR20][R158.64], R21 ;  /* 0x000000159e005986 */ /* 0x000fe2000c101114 */
[----:B---3--:R-:W-:Y:S01]  /*60d0*/  ISETP.LT.AND P1, PT, R4, UR4, !P0 ;  /* 0x0000000404007c0c */ /* 0x008fe2000c721270 */
[----:B------:R-:W3:Y:S01]  /*60e0*/  LDCU UR4, c[0x0][0x39c] ;  /* 0x00007380ff0477ac */ /* 0x000ee20008000800 */
[----:B------:R-:W-:Y:S01]  /*60f0*/  VIADD R4, R2, 0x16 ;  /* 0x0000001602047836 */ /* 0x000fe20000000000 */
[----:B------:R-:W-:Y:S02]  /*6100*/  SHF.R.S32.HI R7, RZ, 0x8, R7 ;  /* 0x00000008ff077819 */ /* 0x000fe40000011407 */
[----:B------:R-:W-:Y:S02]  /*6110*/  PRMT R11, R35, 0x9910, RZ ;  /* 0x00009910230b7816 */ /* 0x000fe400000000ff */
[----:B0-----:R-:W-:Y:S01]  /*6120*/  ISETP.LT.AND P5, PT, R4, UR6, !P0 ;  /* 0x0000000604007c0c */ /* 0x001fe2000c7a1270 */
[----:B------:R-:W0:Y:S01]  /*6130*/  LDCU UR6, c[0x0][0x39c] ;  /* 0x00007380ff0677ac */ /* 0x000e220008000800 */
[----:B------:R-:W-:Y:S01]  /*6140*/  VIADD R4, R2, 0x17 ;  /* 0x0000001702047836 */ /* 0x000fe20000000000 */
[----:B------:R5:W-:Y:S01]  /*6150*/  @P3 STG.E.U8 desc[UR20][R168.64], R7 ;  /* 0x00000007a8003986 */ /* 0x000be2000c101114 */
[----:B--2---:R-:W-:-:S02]  /*6160*/  PRMT R5, R23, 0x9910, RZ ;  /* 0x0000991017057816 */ /* 0x004fc400000000ff */
[----:B------:R-:W-:Y:S01]  /*6170*/  SHF.R.S32.HI R11, RZ, 0x8, R11 ;  /* 0x00000008ff0b7819 */ /* 0x000fe2000001140b */
[----:B------:R-:W-:Y:S01]  /*6180*/  @P6 STG.E.U8 desc[UR20][R166.64], R23 ;  /* 0x00000017a6006986 */ /* 0x000fe2000c101114 */
[----:B-1----:R-:W-:Y:S01]  /*6190*/  ISETP.LT.AND P3, PT, R4, UR7, !P0 ;  /* 0x0000000704007c0c */ /* 0x002fe2000c761270 */
[----:B------:R-:W1:Y:S01]  /*61a0*/  LDCU UR7, c[0x0][0x39c] ;  /* 0x00007380ff0777ac */ /* 0x000e620008000800 */
[----:B------:R-:W-:Y:S01]  /*61b0*/  VIADD R4, R2, 0x18 ;  /* 0x0000001802047836 */ /* 0x000fe20000000000 */
[----:B------:R-:W-:Y:S02]  /*61c0*/  SHF.R.S32.HI R5, RZ, 0x8, R5 ;  /* 0x00000008ff057819 */ /* 0x000fe40000011405 */
[----:B------:R-:W-:Y:S02]  /*61d0*/  F2FP.SATFINITE.E4M3.F32.PACK_AB_MERGE_C R37, R37, R36, RZ ;  /* 0x000000242525723e */ /* 0x000fe400048070ff */
[----:B---3--:R-:W-:Y:S01]  /*61e0*/  ISETP.LT.AND P6, PT, R4, UR4, !P0 ;  /* 0x0000000404007c0c */ /* 0x008fe2000c7c1270 */
[----:B------:R-:W2:Y:S01]  /*61f0*/  LDCU UR4, c[0x0][0x39c] ;  /* 0x00007380ff0477ac */ /* 0x000ea20008000800 */
[----:B------:R-:W-:Y:S01]  /*6200*/  VIADD R4, R2, 0x19 ;  /* 0x0000001902047836 */ /* 0x000fe20000000000 */
[----:B------:R3:W-:Y:S01]  /*6210*/  @P2 STG.E.U8 desc[UR20][R162.64], R5 ;  /* 0x00000005a2002986 */ /* 0x0007e2000c101114 */
[----:B-----5:R-:W-:-:S02]  /*6220*/  PRMT R7, R25, 0x9910, RZ ;  /* 0x0000991019077816 */ /* 0x020fc400000000ff */
[----:B------:R-:W-:Y:S01]  /*6230*/  PRMT R12, R37, 0x9910, RZ ;  /* 0x00009910250c7816 */ /* 0x000fe200000000ff */
[----:B------:R-:W-:Y:S01]  /*6240*/  @P4 STG.E.U8 desc[UR20][R176.64], R25 ;  /* 0x00000019b0004986 */ /* 0x000fe2000c101114 */
[----:B0-----:R-:W-:Y:S01]  /*6250*/  ISETP.LT.AND P2, PT, R4, UR6, !P0 ;  /* 0x0000000604007c0c */ /* 0x001fe2000c741270 */
[----:B------:R-:W0:Y:S01]  /*6260*/  LDCU UR6, c[0x0][0x39c] ;  /* 0x00007380ff0677ac */ /* 0x000e220008000800 */
[----:B------:R-:W-:Y:S01]  /*6270*/  VIADD R4, R2, 0x1a ;  /* 0x0000001a02047836 */ /* 0x000fe20000000000 */
[----:B------:R-:W-:Y:S02]  /*6280*/  SHF.R.S32.HI R7, RZ, 0x8, R7 ;  /* 0x00000008ff077819 */ /* 0x000fe40000011407 */
[----:B------:R-:W-:Y:S02]  /*6290*/  F2FP.SATFINITE.E4M3.F32.PACK_AB_MERGE_C R39, R39, R38, RZ ;  /* 0x000000262727723e */ /* 0x000fe400048070ff */
[----:B-1----:R-:W-:Y:S01]  /*62a0*/  ISETP.LT.AND P4, PT, R4, UR7, !P0 ;  /* 0x0000000704007c0c */ /* 0x002fe2000c781270 */
[----:B------:R-:W1:Y:S01]  /*62b0*/  LDCU UR7, c[0x0][0x39c] ;  /* 0x00007380ff0777ac */ /* 0x000e620008000800 */
[----:B------:R-:W-:Y:S01]  /*62c0*/  VIADD R4, R2, 0x1b ;  /* 0x0000001b02047836 */ /* 0x000fe20000000000 */
[----:B------:R5:W-:Y:S01]  /*62d0*/  @P1 STG.E.U8 desc[UR20][R172.64], R7 ;  /* 0x00000007ac001986 */ /* 0x000be2000c101114 */
[----:B---3--:R-:W-:-:S02]  /*62e0*/  PRMT R5, R27, 0x9910, RZ ;  /* 0x000099101b057816 */ /* 0x008fc400000000ff */
[----:B------:R-:W-:Y:S01]  /*62f0*/  F2FP.SATFINITE.E4M3.F32.PACK_AB_MERGE_C R41, R41, R40, RZ ;  /* 0x000000282929723e */ /* 0x000fe200048070ff */
[----:B------:R-:W-:Y:S01]  /*6300*/  @P5 STG.E.U8 desc[UR20][R170.64], R27 ;  /* 0x0000001baa005986 */ /* 0x000fe2000c101114 */
[----:B--2---:R-:W-:Y:S01]  /*6310*/  ISETP.LT.AND P1, PT, R4, UR4, !P0 ;  /* 0x0000000404007c0c */ /* 0x004fe2000c721270 */
[----:B------:R-:W2:Y:S01]  /*6320*/  LDCU UR4, c[0x0][0x39c] ;  /* 0x00007380ff0477ac */ /* 0x000ea20008000800 */
[----:B------:R-:W-:Y:S01]  /*6330*/  VIADD R4, R2, 0x1c ;  /* 0x0000001c02047836 */ /* 0x000fe20000000000 */
[----:B------:R-:W-:Y:S02]  /*6340*/  SHF.R.S32.HI R5, RZ, 0x8, R5 ;  /* 0x00000008ff057819 */ /* 0x000fe40000011405 */
[----:B------:R-:W-:Y:S02]  /*6350*/  F2FP.SATFINITE.E4M3.F32.PACK_AB_MERGE_C R43, R43, R42, RZ ;  /* 0x0000002a2b2b723e */ /* 0x000fe400048070ff */
[----:B0-----:R-:W-:Y:S01]  /*6360*/  ISETP.LT.AND P5, PT, R4, UR6, !P0 ;  /* 0x0000000604007c0c */ /* 0x001fe2000c7a1270 */
[----:B------:R-:W0:Y:S01]  /*6370*/  LDCU UR6, c[0x0][0x39c] ;  /* 0x00007380ff0677ac */ /* 0x000e220008000800 */
[----:B------:R-:W-:Y:S01]  /*6380*/  VIADD R4, R2, 0x1d ;  /* 0x0000001d02047836 */ /* 0x000fe20000000000 */
[----:B------:R3:W-:Y:S01]  /*6390*/  @P3 STG.E.U8 desc[UR20][R180.64], R5 ;  /* 0x00000005b4003986 */ /* 0x0007e2000c101114 */
[----:B-----5:R-:W-:-:S02]  /*63a0*/  PRMT R7, R29, 0x9910, RZ ;  /* 0x000099101d077816 */ /* 0x020fc400000000ff */
[----:B------:R-:W-:Y:S01]  /*63b0*/  F2FP.SATFINITE.E4M3.F32.PACK_AB_MERGE_C R45, R45, R44, RZ ;  /* 0x0000002c2d2d723e */ /* 0x000fe200048070ff */
[----:B------:R-:W-:Y:S01]  /*63c0*/  @P6 STG.E.U8 desc[UR20][R178.64], R29 ;  /* 0x0000001db2006986 */ /* 0x000fe2000c101114 */
[----:B-1----:R-:W-:Y:S01]  /*63d0*/  ISETP.LT.AND P3, PT, R4, UR7, !P0 ;  /* 0x0000000704007c0c */ /* 0x002fe2000c761270 */
[----:B------:R-:W1:Y:S01]  /*63e0*/  LDCU UR7, c[0x0][0x39c] ;  /* 0x00007380ff0777ac */ /* 0x000e620008000800 */
[----:B------:R-:W-:Y:S01]  /*63f0*/  VIADD R4, R2, 0x1e ;  /* 0x0000001e02047836 */ /* 0x000fe20000000000 */
[----:B------:R-:W-:Y:S02]  /*6400*/  SHF.R.S32.HI R7, RZ, 0x8, R7 ;  /* 0x00000008ff077819 */ /* 0x000fe40000011407 */
[----:B------:R-:W-:Y:S02]  /*6410*/  F2FP.SATFINITE.E4M3.F32.PACK_AB_MERGE_C R47, R47, R46, RZ ;  /* 0x0000002e2f2f723e */ /* 0x000fe400048070ff */
[----:B--2---:R-:W-:Y:S01]  /*6420*/  ISETP.LT.AND P6, PT, R4, UR4, !P0 ;  /* 0x0000000404007c0c */ /* 0x004fe2000c7c1270 */
[----:B------:R-:W2:Y:S01]  /*6430*/  LDCU UR4, c[0x0][0x39c] ;  /* 0x00007380ff0477ac */ /* 0x000ea20008000800 */
[----:B------:R-:W-:Y:S01]  /*6440*/  VIADD R4, R2, 0x1f ;  /* 0x0000001f02047836 */ /* 0x000fe20000000000 */
[----:B------:R5:W-:Y:S01]  /*6450*/  @P2 STG.E.U8 desc[UR20][R174.64], R7 ;  /* 0x00000007ae002986 */ /* 0x000be2000c101114 */
[----:B---3--:R-:W-:-:S02]  /*6460*/  PRMT R5, R31, 0x9910, RZ ;  /* 0x000099101f057816 */ /* 0x008fc400000000ff */
[----:B------:R-:W-:Y:S01]  /*6470*/  F2FP.SATFINITE.E4M3.F32.PACK_AB_MERGE_C R49, R49, R48, RZ ;  /* 0x000000303131723e */ /* 0x000fe200048070ff */
[----:B------:R-:W-:Y:S01]  /*6480*/  @P4 STG.E.U8 desc[UR20][R184.64], R31 ;  /* 0x0000001fb8004986 */ /* 0x000fe2000c101114 */
[----:B0-----:R-:W-:Y:S01]  /*6490*/  ISETP.LT.AND P2, PT, R4, UR6, !P0 ;  /* 0x0000000604007c0c */ /* 0x001fe2000c741270 */
[----:B------:R-:W-:Y:S01]  /*64a0*/  VIADD R4, R2, 0x20 ;  /* 0x0000002002047836 */ /* 0x000fe20000000000 */
[----:B------:R-:W0:Y:S01]  /*64b0*/  LDCU UR6, c[0x0][0x39c] ;  /* 0x00007380ff0677ac */ /* 0x000e220008000800 */
[----:B------:R-:W-:Y:S02]  /*64c0*/  SHF.R.S32.HI R5, RZ, 0x8, R5 ;  /* 0x00000008ff057819 */ /* 0x000fe40000011405 */
[----:B------:R-:W-:Y:S02]  /*64d0*/  F2FP.SATFINITE.E4M3.F32.PACK_AB_MERGE_C R51, R51, R50, RZ ;  /* 0x000000323333723e */ /* 0x000fe400048070ff */
[----:B-1----:R-:W-:Y:S01]  /*64e0*/  ISETP.LT.AND P4, PT, R4, UR7, !P0 ;  /* 0x0000000704007c0c */ /* 0x002fe2000c781270 */
[----:B------:R-:W1:Y:S01]  /*64f0*/  LDCU UR7, c[0x0][0x39c] ;  /* 0x00007380ff0777ac */ /* 0x000e620008000800 */
[----:B------:R-:W-:Y:S01]  /*6500*/  VIADD R4, R2, 0x21 ;  /* 0x0000002102047836 */ /* 0x000fe20000000000 */
[----:B------:R3:W-:Y:S01]  /*6510*/  @P1 STG.E.U8 desc[UR20][R182.64], R5 ;  /* 0x00000005b6001986 */ /* 0x0007e2000c101114 */
[----:B-----5:R-:W-:-:S02]  /*6520*/  PRMT R7, R33, 0x9910, RZ ;  /* 0x0000991021077816 */ /* 0x020fc400000000ff */
[----:B------:R-:W-:Y:S01]  /*6530*/  F2FP.SATFINITE.E4M3.F32.PACK_AB_MERGE_C R53, R53, R52, RZ ;  /* 0x000000343535723e */ /* 0x000fe200048070ff */
[----:B------:R-:W-:Y:S01]  /*6540*/  @P5 STG.E.U8 desc[UR20][R190.64], R33 ;  /* 0x00000021be005986 */ /* 0x000fe2000c101114 */
[----:B--2---:R-:W-:Y:S01]  /*6550*/  ISETP.LT.AND P1, PT, R4, UR4, !P0 ;  /* 0x0000000404007c0c */ /* 0x004fe2000c721270 */
[----:B------:R-:W2:Y:S01]  /*6560*/  LDCU UR4, c[0x0][0x39c] ;  /* 0x00007380ff0477ac */ /* 0x000ea20008000800 */
[C---:B------:R-:W-:Y:S01]  /*6570*/  VIADD R4, R2.reuse, 0x22 ;  /* 0x0000002202047836 */ /* 0x040fe20000000000 */
[----:B------:R-:W-:Y:S02]  /*6580*/  SHF.R.S32.HI R7, RZ, 0x8, R7 ;  /* 0x00000008ff077819 */ /* 0x000fe40000011407 */
[----:B------:R-:W-:Y:S01]  /*6590*/  F2FP.SATFINITE.E4M3.F32.PACK_AB_MERGE_C R55, R55, R54, RZ ;  /* 0x000000363737723e */ /* 0x000fe200048070ff */
[----:B---3--:R-:W-:Y:S01]  /*65a0*/  VIADD R5, R2, 0x23 ;  /* 0x0000002302057836 */ /* 0x008fe20000000000 */
[----:B0-----:R-:W-:Y:S01]  /*65b0*/  ISETP.LT.AND P5, PT, R4, UR6, !P0 ;  /* 0x0000000604007c0c */ /* 0x001fe2000c7a1270 */
[----:B------:R0:W-:Y:S01]  /*65c0*/  @P3 STG.E.U8 desc[UR20][R188.64], R7 ;  /* 0x00000007bc003986 */ /* 0x0001e2000c101114 */
[C---:B------:R-:W-:Y:S01]  /*65d0*/  IADD3 R4, P3, PT, R192.reuse, R0, RZ ;  /* 0x00000000c0047210 */ /* 0x040fe20007f7e0ff */
[----:B------:R-:W3:Y:S01]  /*65e0*/  LDCU UR6, c[0x0][0x39c] ;  /* 0x00007380ff0677ac */ /* 0x000ee20008000800 */
[----:B------:R-:W-:Y:S01]  /*65f0*/  F2FP.SATFINITE.E4M3.F32.PACK_AB_MERGE_C R57, R57, R56, RZ ;  /* 0x000000383939723e */ /* 0x000fe200048070ff */
[----:B------:R-:W-:Y:S01]  /*6600*/  @P6 STG.E.U8 desc[UR20][R186.64], R35 ;  /* 0x00000023ba006986 */ /* 0x000fe2000c101114 */
[----:B-1----:R-:W-:Y:S01]  /*6610*/  ISETP.LT.AND P6, PT, R5, UR7, !P0 ;  /* 0x0000000705007c0c */ /* 0x002fe2000c7c1270 */
[----:B------:R-:W1:Y:S01]  /*6620*/  LDCU UR7, c[0x0][0x39c] ;  /* 0x00007380ff0777ac */ /* 0x000e620008000800 */
[C---:B------:R-:W-:Y:S01]  /*6630*/  LEA.HI.X.SX32 R5, R192.reuse, R3, 0x1, P3 ;  /* 0x00000003c0057211 */ /* 0x040fe200018f0eff */
[----:B------:R-:W-:Y:S01]  /*6640*/  VIADD R192, R192, UR5 ;  /* 0x00000005c0c07c36 */ /* 0x000fe20008000000 */
[----:B------:R-:W-:-:S02]  /*6650*/  F2FP.SATFINITE.E4M3.F32.PACK_AB_MERGE_C R59, R59, R58, RZ ;  /* 0x0000003a3b3b723e */ /* 0x000fc400048070ff */
[----:B--2---:R-:W-:Y:S01]  /*6660*/  ISETP.LT.AND P3, PT, R6, UR4, !P0 ;  /* 0x0000000406007c0c */ /* 0x004fe2000c761270 */
[----:B------:R2:W-:Y:S01]  /*6670*/  @P2 STG.E.U8 desc[UR20][R4.64], R11 ;  /* 0x0000000b04002986 */ /* 0x0005e2000c101114 */
[----:B------:R-:W5:Y:S01]  /*6680*/  LDCU UR4, c[0x0][0x39c] ;  /* 0x00007380ff0477ac */ /* 0x000f620008000800 */
[C---:B------:R-:W-:Y:S01]  /*6690*/  IADD3 R6, P2, PT, R192.reuse, R0, RZ ;  /* 0x00000000c0067210 */ /* 0x040fe20007f5e0ff */
[C---:B------:R-:W-:Y:S01]  /*66a0*/  VIADD R10, R192.reuse, UR5 ;  /* 0x00000005c00a7c36 */ /* 0x040fe20008000000 */
[----:B------:R-:W-:Y:S02]  /*66b0*/  F2FP.SATFINITE.E4M3.F32.PACK_AB_MERGE_C R61, R61, R60, RZ ;  /* 0x0000003c3d3d723e */ /* 0x000fe400048070ff */
[-C--:B0-----:R-:W-:Y:S02]  /*66c0*/  LEA.HI.X.SX32 R7, R192, R3.reuse, 0x1, P2 ;  /* 0x00000003c0077211 */ /* 0x081fe400010f0eff */
[C---:B------:R-:W-:Y:S02]  /*66d0*/  IADD3 R8, P2, PT, R10.reuse, R0, RZ ;  /* 0x000000000a087210 */ /* 0x040fe40007f5e0ff */
[----:B------:R-:W-:Y:S01]  /*66e0*/  F2FP.SATFINITE.E4M3.F32.PACK_AB_MERGE_C R63, R63, R62, RZ ;  /* 0x0000003e3f3f723e */ /* 0x000fe200048070ff */
[----:B------:R0:W-:Y:S01]  /*66f0*/  @P4 STG.E.U8 desc[UR20][R6.64], R37 ;  /* 0x0000002506004986 */ /* 0x0001e2000c101114 */
[C---:B------:R-:W-:Y:S01]  /*6700*/  LEA.HI.X.SX32 R9, R10.reuse, R3, 0x1, P2 ;  /* 0x000000030a097211 */ /* 0x040fe200010f0eff */
[----:B------:R-:W-:Y:S01]  /*6710*/  VIADD R10, R10, UR5 ;  /* 0x000000050a0a7c36 */ /* 0x000fe20008000000 */
[----:B--2---:R-:W-:Y:S01]  /*6720*/  SHF.R.S32.HI R11, RZ, 0x8, R12 ;  /* 0x00000008ff0b7819 */ /* 0x004fe2000001140c */
[C---:B------:R-:W-:Y:S01]  /*6730*/  VIADD R5, R2.reuse, 0x26 ;  /* 0x0000002602057836 */ /* 0x040fe20000000000 */
[----:B------:R-:W-:Y:S01]  /*6740*/  F2FP.SATFINITE.E4M3.F32.PACK_AB_MERGE_C R65, R65, R64, RZ ;  /* 0x000000404141723e */ /* 0x000fe200048070ff */
[----:B------:R-:W-:Y:S01]  /*6750*/  VIADD R12, R2, 0x27 ;  /* 0x00000027020c7836 */ /* 0x000fe20000000000 */
[----:B------:R-:W-:Y:S01]  /*6760*/  F2FP.SATFINITE.E4M3.F32.PACK_AB_MERGE_C R67, R67, R66, RZ ;  /* 0x000000424343723e */ /* 0x000fe200048070ff */
[----:B------:R2:W-:Y:S01]  /*6770*/  @P1 STG.E.U8 desc[UR20][R8.64], R11 ;  /* 0x0000000b08001986 */ /* 0x0005e2000c101114 */
[----:B------:R-:W-:-:S02]  /*6780*/  IADD3 R4, P1, PT, R10, R0, RZ ;  /* 0x000000000a047210 */ /* 0x000fc40007f3e0ff */
[----:B-----5:R-:W-:Y:S01]  /*6790*/  ISETP.LT.AND P2, PT, R13, UR4, !P0 ;  /* 0x000000040d007c0c */ /* 0x020fe2000c741270 */
[----:B------:R-:W5:Y:S01]  /*67a0*/  LDCU UR4, c[0x0][0x39c] ;  /* 0x00007380ff0477ac */ /* 0x000f620008000800 */
[----:B---3--:R-:W-:Y:S02]  /*67b0*/  ISETP.LT.AND P4, PT, R5, UR6, !P0 ;  /* 0x0000000605007c0c */ /* 0x008fe4000c781270 */
[CC--:B------:R-:W-:Y:S01]  /*67c0*/  LEA.HI.X.SX32 R5, R10.reuse, R3.reuse, 0x1, P1 ;  /* 0x000000030a057211 */ /* 0x0c0fe200008f0eff */
[----:B------:R-:W-:Y:S01]  /*67d0*/  VIADD R10, R10, UR5 ;  /* 0x000000050a0a7c36 */ /* 0x000fe20008000000 */
[----:B------:R-:W-:Y:S01]  /*67e0*/  PRMT R13, R39, 0x9910, RZ ;  /* 0x00009910270d7816 */ /* 0x000fe200000000ff */
[----:B------:R-:W3:Y:S01]  /*67f0*/  LDCU UR6, c[0x0][0x39c] ;  /* 0x00007380ff0677ac */ /* 0x000ee20008000800 */
[----:B-1----:R-:W-:Y:S01]  /*6800*/  ISETP.LT.AND P1, PT, R12, UR7, !P0 ;  /* 0x000000070c007c0c */ /* 0x002fe2000c721270 */
[----:B------:R1:W-:Y:S01]  /*6810*/  @P5 STG.E.U8 desc[UR20][R4.64], R39 ;  /* 0x0000002704005986 */ /* 0x0003e2000c101114 */
[CC--:B0-----:R-:W-:Y:S01]  /*6820*/  IADD3 R6, P5, PT, R10.reuse, R0.reuse, RZ ;  /* 0x000000000a067210 */ /* 0x0c1fe20007fbe0ff */
[C---:B--2---:R-:W-:Y:S01]  /*6830*/  VIADD R11, R10.reuse, UR5 ;  /* 0x000000050a0b7c36 */ /* 0x044fe20008000000 */
[----:B------:R-:W-:Y:S01]  /*6840*/  SHF.R.S32.HI R13, RZ, 0x8, R13 ;  /* 0x00000008ff0d7819 */ /* 0x000fe2000001140d */
[----:B------:R-:W0:Y:S01]  /*6850*/  LDCU UR7, c[0x0][0x39c] ;  /* 0x00007380ff0777ac */ /* 0x000e220008000800 */
[-C--:B------:R-:W-:Y:S01]  /*6860*/  LEA.HI.X.SX32 R7, R10, R3.reuse, 0x1, P5 ;  /* 0x000000030a077211 */ /* 0x080fe200028f0eff */
[C---:B------:R-:W-:Y:S01]  /*6870*/  VIADD R10, R2.reuse, 0x28 ;  /* 0x00000028020a7836 */ /* 0x040fe20000000000 */
[----:B------:R-:W-:Y:S01]  /*6880*/  IADD3 R8, P5, PT, R11, R0, RZ ;  /* 0x000000000b087210 */ /* 0x000fe20007fbe0ff */
[----:B------:R-:W-:Y:S01]  /*6890*/  VIADD R12, R2, 0x29 ;  /* 0x00000029020c7836 */ /* 0x000fe20000000000 */
[----:B------:R-:W-:Y:S01]  /*68a0*/  F2FP.SATFINITE.E4M3.F32.PACK_AB_MERGE_C R69, R69, R68, RZ ;  /* 0x000000444545723e */ /* 0x000fe200048070ff */
[----:B------:R2:W-:Y:S01]  /*68b0*/  @P6 STG.E.U8 desc[UR20][R6.64], R13 ;  /* 0x0000000d06006986 */ /* 0x0005e2000c101114 */
[C---:B------:R-:W-:Y:S01]  /*68c0*/  LEA.HI.X.SX32 R9, R11.reuse, R3, 0x1, P5 ;  /* 0x000000030b097211 */ /* 0x040fe200028f0eff */
[----:B------:R-:W-:Y:S01]  /*68d0*/  VIADD R11, R11, UR5 ;  /* 0x000000050b0b7c36 */ /* 0x000fe20008000000 */
[----:B-----5:R-:W-:Y:S01]  /*68e0*/  ISETP.LT.AND P5, PT, R10, UR4, !P0 ;  /* 0x000000040a007c0c */ /* 0x020fe2000c7a1270 */
[----:B------:R-:W5:Y:S01]  /*68f0*/  LDCU UR4, c[0x0][0x39c] ;  /* 0x00007380ff0477ac */ /* 0x000f620008000800 */
[----:B------:R-:W-:Y:S01]  /*6900*/  PRMT R10, R41, 0x9910, RZ ;  /* 0x00009910290a7816 */ /* 0x000fe200000000ff */
[----:B------:R0:W-:Y:S01]  /*6910*/  @P3 STG.E.U8 desc[UR20][R8.64], R41 ;  /* 0x0000002908003986 */ /* 0x0001e2000c101114 */
[----:B-1----:R-:W-:-:S02]  /*6920*/  IADD3 R4, P3, PT, R11, R0, RZ ;  /* 0x000000000b047210 */ /* 0x002fc40007f7e0ff */
[----:B------:R-:W-:Y:S02]  /*6930*/  F2FP.SATFINITE.E4M3.F32.PACK_AB_MERGE_C R71, R71, R70, RZ ;  /* 0x000000464747723e */ /* 0x000fe400048070ff */
[CC--:B------:R-:W-:Y:S01]  /*6940*/  LEA.HI.X.SX32 R5, R11.reuse, R3.reuse, 0x1, P3 ;  /* 0x000000030b057211 */ /* 0x0c0fe200018f0eff */
[----:B------:R-:W-:Y:S01]  /*6950*/  VIADD R11, R11, UR5 ;  /* 0x000000050b0b7c36 */ /* 0x000fe20008000000 */
[----:B--2---:R-:W-:Y:S02]  /*6960*/  SHF.R.S32.HI R13, RZ, 0x8, R10 ;  /* 0x00000008ff0d7819 */ /* 0x004fe4000001140a */
[----:B---3--:R-:W-:Y:S01]  /*6970*/  ISETP.LT.AND P3, PT, R12, UR6, !P0 ;  /* 0x000000060c007c0c */ /* 0x008fe2000c761270 */
[----:B------:R-:W1:Y:S01]  /*6980*/  LDCU UR6, c[0x0][0x39c] ;  /* 0x00007380ff0677ac */ /* 0x000e620008000800 */
[C---:B------:R-:W-:Y:S01]  /*6990*/  VIADD R10, R11.reuse, UR5 ;  /* 0x000000050b0a7c36 */ /* 0x040fe20008000000 */
[----:B------:R2:W-:Y:S01]  /*69a0*/  @P2 STG.E.U8 desc[UR20][R4.64], R13 ;  /* 0x0000000d04002986 */ /* 0x0005e2000c101114 */
[----:B------:R-:W-:Y:S01]  /*69b0*/  IADD3 R6, P2, PT, R11, R0, RZ ;  /* 0x000000000b067210 */ /* 0x000fe20007f5e0ff */
[C---:B0-----:R-:W-:Y:S01]  /*69c0*/  VIADD R8, R2.reuse, 0x2a ;  /* 0x0000002a02087836 */ /* 0x041fe20000000000 */
[----:B------:R-:W-:Y:S01]  /*69d0*/  PRMT R12, R43, 0x9910, RZ ;  /* 0x000099102b0c7816 */ /* 0x000fe200000000ff */
[----:B------:R-:W-:Y:S01]  /*69e0*/  VIADD R9, R2, 0x2b ;  /* 0x0000002b02097836 */ /* 0x000fe20000000000 */
[----:B------:R-:W-:-:S02]  /*69f0*/  LEA.HI.X.SX32 R7, R11, R3, 0x1, P2 ;  /* 0x000000030b077211 */ /* 0x000fc400010f0eff */
[----:B-----5:R-:W-:Y:S01]  /*6a00*/  ISETP.LT.AND P2, PT, R8, UR4, !P0 ;  /* 0x0000000408007c0c */ /* 0x020fe2000c741270 */
[----:B------:R-:W-:Y:S01]  /*6a10*/  IMAD.MOV.U32 R11, RZ, RZ, R12 ;  /* 0x000000ffff0b7224 */ /* 0x000fe200078e000c */
[C---:B------:R-:W-:Y:S01]  /*6a20*/  IADD3 R8, P6, PT, R10.reuse, R0, RZ ;  /* 0x000000000a087210 */ /* 0x040fe20007fde0ff */
[----:B------:R0:W-:Y:S01]  /*6a30*/  @P4 STG.E.U8 desc[UR20][R6.64], R43 ;  /* 0x0000002b06004986 */ /* 0x0001e2000c101114 */
[----:B------:R-:W-:Y:S01]  /*6a40*/  ISETP.LT.AND P4, PT, R9, UR7, !P0 ;  /* 0x0000000709007c0c */ /* 0x000fe2000c781270 */
[----:B------:R-:W3:Y:S01]  /*6a50*/  LDCU UR4, c[0x0][0x39c] ;  /* 0x00007380ff0477ac */ /* 0x000ee20008000800 */
[C---:B------:R-:W-:Y:S01]  /*6a60*/  LEA.HI.X.SX32 R9, R10.reuse, R3, 0x1, P6 ;  /* 0x000000030a097211 */ /* 0x040fe200030f0eff */
[----:B------:R-:W-:Y:S01]  /*6a70*/  VIADD R10, R10, UR5 ;  /* 0x000000050a0a7c36 */ /* 0x000fe20008000000 */
[----:B------:R-:W-:Y:S01]  /*6a80*/  SHF.R.S32.HI R11, RZ, 0x8, R11 ;  /* 0x00000008ff0b7819 */ /* 0x000fe2000001140b */
[----:B--2---:R-:W-:Y:S01]  /*6a90*/  VIADD R5, R2, 0x2c ;  /* 0x0000002c02057836 */ /* 0x004fe20000000000 */
[----:B------:R-:W2:Y:S01]  /*6aa0*/  LDCU UR7, c[0x0][0x39c] ;  /* 0x00007380ff0777ac */ /* 0x000ea20008000800 */
[----:B------:R-:W-:-:S02]  /*6ab0*/  PRMT R13, R45, 0x9910, RZ ;  /* 0x000099102d0d7816 */ /* 0x000fc400000000ff */
[-C--:B------:R-:W-:Y:S01]  /*6ac0*/  IADD3 R4, P6, PT, R10, R0.reuse, RZ ;  /* 0x000000000a047210 */ /* 0x080fe20007fde0ff */
[----:B------:R5:W-:Y:S01]  /*6ad0*/  @P1 STG.E.U8 desc[UR20][R8.64], R11 ;  /* 0x0000000b08001986 */ /* 0x000be2000c101114 */
[----:B-1----:R-:W-:Y:S01]  /*6ae0*/  ISETP.LT.AND P1, PT, R5, UR6, !P0 ;  /* 0x0000000605007c0c */ /* 0x002fe2000c721270 */
[----:B0-----:R-:W-:Y:S01]  /*6af0*/  VIADD R7, R2, 0x2d ;  /* 0x0000002d02077836 */ /* 0x001fe20000000000 */
[C---:B------:R-:W-:Y:S01]  /*6b00*/  LEA.HI.X.SX32 R5, R10.reuse, R3, 0x1, P6 ;  /* 0x000000030a057211 */ /* 0x040fe200030f0eff */
[----:B------:R-:W-:Y:S01]  /*6b10*/  VIADD R10, R10, UR5 ;  /* 0x000000050a0a7c36 */ /* 0x000fe20008000000 */
[----:B------:R-:W0:Y:S01]  /*6b20*/  LDCU UR6, c[0x0][0x39c] ;  /* 0x00007380ff0677ac */ /* 0x000e220008000800 */
[----:B------:R-:W-:Y:S02]  /*6b30*/  SHF.R.S32.HI R13, RZ, 0x8, R13 ;  /* 0x00000008ff0d7819 */ /* 0x000fe4000001140d */
[----:B------:R1:W-:Y:S01]  /*6b40*/  @P5 STG.E.U8 desc[UR20][R4.64], R45 ;  /* 0x0000002d04005986 */ /* 0x0003e2000c101114 */
[----:B------:R-:W-:-:S02]  /*6b50*/  IADD3 R6, P6, PT, R10, R0, RZ ;  /* 0x000000000a067210 */ /* 0x000fc40007fde0ff */
[----:B---3--:R-:W-:Y:S01]  /*6b60*/  ISETP.LT.AND P5, PT, R7, UR4, !P0 ;  /* 0x0000000407007c0c */ /* 0x008fe2000c7a1270 */
[C---:B-----5:R-:W-:Y:S01]  /*6b70*/  VIADD R11, R10.reuse, UR5 ;  /* 0x000000050a0b7c36 */ /* 0x060fe20008000000 */
[-C--:B------:R-:W-:Y:S01]  /*6b80*/  LEA.HI.X.SX32 R7, R10, R3.reuse, 0x1, P6 ;  /* 0x000000030a077211 */ /* 0x080fe200030f0eff */
[C---:B------:R-:W-:Y:S01]  /*6b90*/  VIADD R9, R2.reuse, 0x2e ;  /* 0x0000002e02097836 */ /* 0x040fe20000000000 */
[----:B------:R-:W3:Y:S01]  /*6ba0*/  LDCU UR4, c[0x0][0x39c] ;  /* 0x00007380ff0477ac */ /* 0x000ee20008000800 */
[----:B------:R-:W-:Y:S01]  /*6bb0*/  VIADD R10, R2, 0x2f ;  /* 0x0000002f020a7836 */ /* 0x000fe20000000000 */
[----:B------:R-:W-:Y:S01]  /*6bc0*/  IADD3 R8, P6, PT, R11, R0, RZ ;  /* 0x000000000b087210 */ /* 0x000fe20007fde0ff */
[----:B------:R5:W-:Y:S01]  /*6bd0*/  @P3 STG.E.U8 desc[UR20][R6.64], R13 ;  /* 0x0000000d06003986 */ /* 0x000be2000c101114 */
[----:B--2---:R-:W-:Y:S01]  /*6be0*/  ISETP.LT.AND P3, PT, R9, UR7, !P0 ;  /* 0x0000000709007c0c */ /* 0x004fe2000c761270 */
[----:B------:R-:W2:Y:S01]  /*6bf0*/  LDCU UR7, c[0x0][0x39c] ;  /* 0x00007380ff0777ac */ /* 0x000ea20008000800 */
[C---:B------:R-:W-:Y:S01]  /*6c00*/  LEA.HI.X.SX32 R9, R11.reuse, R3, 0x1, P6 ;  /* 0x000000030b097211 */ /* 0x040fe200030f0eff */
[----:B------:R-:W-:Y:S01]  /*6c10*/  VIADD R11, R11, UR5 ;  /* 0x000000050b0b7c36 */ /* 0x000fe20008000000 */
[----:B-1----:R-:W-:-:S02]  /*6c20*/  PRMT R5, R47, 0x9910, RZ ;  /* 0x000099102f057816 */ /* 0x002fc400000000ff */
[----:B0-----:R-:W-:Y:S01]  /*6c30*/  ISETP.LT.AND P6, PT, R10, UR6, !P0 ;  /* 0x000000060a007c0c */ /* 0x001fe2000c7c1270 */
[----:B------:R0:W-:Y:S01]  /*6c40*/  @P2 STG.E.U8 desc[UR20][R8.64], R47 ;  /* 0x0000002f08002986 */ /* 0x0001e2000c101114 */
[CC--:B------:R-:W-:Y:S01]  /*6c50*/  IADD3 R4, P2, PT, R11.reuse, R0.reuse, RZ ;  /* 0x000000000b047210 */ /* 0x0c0fe20007f5e0ff */
[C---:B------:R-:W-:Y:S01]  /*6c60*/  VIADD R10, R11.reuse, UR5 ;  /* 0x000000050b0a7c36 */ /* 0x040fe20008000000 */
[----:B------:R-:W1:Y:S01]  /*6c70*/  LDCU UR6, c[0x0][0x39c] ;  /* 0x00007380ff0677ac */ /* 0x000e620008000800 */
[----:B-----5:R-:W-:Y:S01]  /*6c80*/  IMAD.MOV.U32 R13, RZ, RZ, R5 ;  /* 0x000000ffff0d7224 */ /* 0x020fe200078e0005 */
[----:B------:R-:W-:Y:S01]  /*6c90*/  LEA.HI.X.SX32 R5, R11, R3, 0x1, P2 ;  /* 0x000000030b057211 */ /* 0x000fe200010f0eff */
[----:B------:R-:W-:Y:S01]  /*6ca0*/  VIADD R11, R2, 0x30 ;  /* 0x00000030020b7836 */ /* 0x000fe20000000000 */
[----:B------:R-:W-:Y:S02]  /*6cb0*/  IADD3 R6, P2, PT, R10, R0, RZ ;  /* 0x000000000a067210 */ /* 0x000fe40007f5e0ff */
[----:B------:R-:W-:-:S02]  /*6cc0*/  SHF.R.S32.HI R13, RZ, 0x8, R13 ;  /* 0x00000008ff0d7819 */ /* 0x000fc4000001140d */
[CC--:B------:R-:W-:Y:S01]  /*6cd0*/  LEA.HI.X.SX32 R7, R10.reuse, R3.reuse, 0x1, P2 ;  /* 0x000000030a077211 */ /* 0x0c0fe200010f0eff */
[----:B------:R-:W-:Y:S01]  /*6ce0*/  VIADD R10, R10, UR5 ;  /* 0x000000050a0a7c36 */ /* 0x000fe20008000000 */
[----:B------:R-:W-:Y:S01]  /*6cf0*/  PRMT R12, R49, 0x9910, RZ ;  /* 0x00009910310c7816 */ /* 0x000fe200000000ff */
[----:B------:R5:W-:Y:S01]  /*6d00*/  @P4 STG.E.U8 desc[UR20][R4.64], R13 ;  /* 0x0000000d04004986 */ /* 0x000be2000c101114 */
[----:B---3--:R-:W-:Y:S01]  /*6d10*/  ISETP.LT.AND P4, PT, R11, UR4, !P0 ;  /* 0x000000040b007c0c */ /* 0x008fe2000c781270 */
[----:B------:R-:W3:Y:S01]  /*6d20*/  LDCU UR4, c[0x0][0x39c] ;  /* 0x00007380ff0477ac */ /* 0x000ee20008000800 */
[C---:B------:R-:W-:Y:S01]  /*6d30*/  VIADD R11, R10.reuse, UR5 ;  /* 0x000000050a0b7c36 */ /* 0x040fe20008000000 */
[----:B------:R2:W-:Y:S01]  /*6d40*/  @P1 STG.E.U8 desc[UR20][R6.64], R49 ;  /* 0x0000003106001986 */ /* 0x0005e2000c101114 */
[----:B0-----:R-:W-:Y:S02]  /*6d50*/  IADD3 R8, P1, PT, R10, R0, RZ ;  /* 0x000000000a087210 */ /* 0x001fe40007f3e0ff */
[----:B-1----:R-:W-:Y:S01]  /*6d60*/  ISETP.LT.AND P2, PT, R14, UR6, !P0 ;  /* 0x000000060e007c0c */ /* 0x002fe2000c741270 */
[----:B------:R-:W0:Y:S01]  /*6d70*/  LDCU UR6, c[0x0][0x39c] ;  /* 0x00007380ff0677ac */ /* 0x000e220008000800 */
[-C--:B------:R-:W-:Y:S01]  /*6d80*/  LEA.HI.X.SX32 R9, R10, R3.reuse, 0x1, P1 ;  /* 0x000000030a097211 */ /* 0x080fe200008f0eff */
[C---:B------:R-:W-:Y:S01]  /*6d90*/  VIADD R14, R2.reuse, 0x43 ;  /* 0x00000043020e7836 */ /* 0x040fe20000000000 */
[----:B------:R-:W-:Y:S01]  /*6da0*/  F2FP.SATFINITE.E4M3.F32.PACK_AB_MERGE_C R73, R73, R72, RZ ;  /* 0x000000484949723e */ /* 0x000fe200048070ff */
[C---:B-----5:R-:W-:Y:S01]  /*6db0*/  VIADD R5, R2.reuse, 0x32 ;  /* 0x0000003202057836 */ /* 0x060fe20000000000 */
[----:B------:R-:W-:Y:S01]  /*6dc0*/  SHF.R.S32.HI R13, RZ, 0x8, R12 ;  /* 0x00000008ff0d7819 */ /* 0x000fe2000001140c */
[C---:B------:R-:W-:Y:S01]  /*6dd0*/  VIADD R12, R2.reuse, 0x36 ;  /* 0x00000036020c7836 */ /* 0x040fe20000000000 */
[----:B------:R-:W-:Y:S01]  /*6de0*/  IADD3 R4, P1, PT, R11, R0, RZ ;  /* 0x000000000b047210 */ /* 0x000fe20007f3e0ff */
[----:B--2---:R-:W-:Y:S01]  /*6df0*/  VIADD R6, R2, 0x33 ;  /* 0x0000003302067836 */ /* 0x004fe20000000000 */
[----:B------:R-:W-:Y:S01]  /*6e00*/  PRMT R7, R51, 0x9910, RZ ;  /* 0x0000991033077816 */ /* 0x000fe200000000ff */
[----:B------:R1:W-:Y:S01]  /*6e10*/  @P5 STG.E.U8 desc[UR20][R8.64], R13 ;  /* 0x0000000d08005986 */ /* 0x0003e2000c101114 */
[----:B------:R-:W-:Y:S01]  /*6e20*/  ISETP.LT.AND P5, PT, R5, UR7, !P0 ;  /* 0x0000000705007c0c */ /* 0x000fe2000c7a1270 */
[----:B------:R-:W2:Y:S01]  /*6e30*/  LDCU UR7, c[0x0][0x39c] ;  /* 0x00007380ff0777ac */ /* 0x000ea20008000800 */
[CC--:B------:R-:W-:Y:S01]  /*6e40*/  LEA.HI.X.SX32 R5, R11.reuse, R3.reuse, 0x1, P1 ;  /* 0x000000030b057211 */ /* 0x0c0fe200008f0eff */
[----:B------:R-:W-:Y:S01]  /*6e50*/  VIADD R11, R11, UR5 ;  /* 0x000000050b0b7c36 */ /* 0x000fe20008000000 */
[----:B---3--:R-:W-:Y:S01]  /*6e60*/  ISETP.LT.AND P1, PT, R6, UR4, !P0 ;  /* 0x0000000406007c0c */ /* 0x008fe2000c721270 */
[----:B------:R-:W3:Y:S01]  /*6e70*/  LDCU UR4, c[0x0][0x39c] ;  /* 0x00007380ff0477ac */ /* 0x000ee20008000800 */
[----:B------:R-:W-:Y:S01]  /*6e80*/  F2FP.SATFINITE.E4M3.F32.PACK_AB_MERGE_C R75, R75, R74, RZ ;  /* 0x0000004a4b4b723e */ /* 0x000fe200048070ff */
[----:B------:R5:W-:Y:S01]  /*6e90*/  @P3 STG.E.U8 desc[UR20][R4.64], R51 ;  /* 0x0000003304003986 */ /* 0x000be2000c101114 */
[C---:B------:R-:W-:Y:S01]  /*6ea0*/  IADD3 R6, P3, PT, R11.reuse, R0, RZ ;  /* 0x000000000b067210 */ /* 0x040fe20007f7e0ff */
[----:B------:R-:W-:Y:S01]  /*6eb0*/  VIADD R10, R11, UR5 ;  /* 0x000000050b0a7c36 */ /* 0x000fe20008000000 */
[----:B------:R-:W-:Y:S01]  /*6ec0*/  F2FP.SATFINITE.E4M3.F32.PACK_AB_MERGE_C R77, R77, R76, RZ ;  /* 0x0000004c4d4d723e */ /* 0x000fe200048070ff */
[----:B-1----:R-:W-:Y:S01]  /*6ed0*/  IMAD.MOV.U32 R9, RZ, RZ, R7 ;  /* 0x000000ffff097224 */ /* 0x002fe200078e0007 */
[----:B------:R-:W-:-:S02]  /*6ee0*/  LEA.HI.X.SX32 R7, R11, R3, 0x1, P3 ;  /* 0x000000030b077211 */ /* 0x000fc400018f0eff */
[CC--:B------:R-:W-:Y:S02]  /*6ef0*/  IADD3 R8, P3, PT, R10.reuse, R0.reuse, RZ ;  /* 0x000000000a087210 */ /* 0x0c0fe40007f7e0ff */
[----:B------:R-:W-:Y:S02]  /*6f00*/  SHF.R.S32.HI R11, RZ, 0x8, R9 ;  /* 0x00000008ff0b7819 */ /* 0x000fe40000011409 */
[----:B------:R-:W-:Y:S01]  /*6f10*/  LEA.HI.X.SX32 R9, R10, R3, 0x1, P3 ;  /* 0x000000030a097211 */ /* 0x000fe200018f0eff */
[----:B-----5:R-:W-:Y:S01]  /*6f20*/  VIADD R4, R2, 0x34 ;  /* 0x0000003402047836 */ /* 0x020fe20000000000 */
[----:B------:R-:W-:Y:S01]  /*6f30*/  PRMT R13, R53, 0x9910, RZ ;  /* 0x00009910350d7816 */ /* 0x000fe200000000ff */
[----:B------:R-:W-:Y:S01]  /*6f40*/  VIADD R10, R10, UR5 ;  /* 0x000000050a0a7c36 */ /* 0x000fe20008000000 */
[----:B------:R1:W-:Y:S01]  /*6f50*/  @P6 STG.E.U8 desc[UR20][R6.64], R11 ;  /* 0x0000000b06006986 */ /* 0x0003e2000c101114 */
[----:B------:R-:W-:Y:S01]  /*6f60*/  VIADD R5, R2, 0x35 ;  /* 0x0000003502057836 */ /* 0x000fe20000000000 */
[----:B---3--:R-:W-:Y:S01]  /*6f70*/  ISETP.LT.AND P3, PT, R4, UR4, !P0 ;  /* 0x0000000404007c0c */ /* 0x008fe2000c761270 */
[----:B------:R-:W3:Y:S01]  /*6f80*/  LDCU UR4, c[0x0][0x39c] ;  /* 0x00007380ff0477ac */ /* 0x000ee20008000800 */
[----:B------:R5:W-:Y:S01]  /*6f90*/  @P4 STG.E.U8 desc[UR20][R8.64], R53 ;  /* 0x0000003508004986 */ /* 0x000be2000c101114 */
[----:B------:R-:W-:-:S02]  /*6fa0*/  IADD3 R4, P4, PT, R10, R0, RZ ;  /* 0x000000000a047210 */ /* 0x000fc40007f9e0ff */
[----:B0-----:R-:W-:Y:S01]  /*6fb0*/  ISETP.LT.AND P6, PT, R5, UR6, !P0 ;  /* 0x0000000605007c0c */ /* 0x001fe2000c7c1270 */
[----:B------:R-:W0:Y:S01]  /*6fc0*/  LDCU UR6, c[0x0][0x39c] ;  /* 0x00007380ff0677ac */ /* 0x000e220008000800 */
[C---:B------:R-:W-:Y:S01]  /*6fd0*/  LEA.HI.X.SX32 R5, R10.reuse, R3, 0x1, P4 ;  /* 0x000000030a057211 */ /* 0x040fe200020f0eff */
[----:B------:R-:W-:Y:S01]  /*6fe0*/  VIADD R10, R10, UR5 ;  /* 0x000000050a0a7c36 */ /* 0x000fe20008000000 */
[----:B------:R-:W-:Y:S02]  /*6ff0*/  SHF.R.S32.HI R13, RZ, 0x8, R13 ;  /* 0x00000008ff0d7819 */ /* 0x000fe4000001140d */
[----:B--2---:R-:W-:Y:S01]  /*7000*/  ISETP.LT.AND P4, PT, R12, UR7, !P0 ;  /* 0x000000070c007c0c */ /* 0x004fe2000c781270 */
[C---:B-1----:R-:W-:Y:S01]  /*7010*/  VIADD R11, R10.reuse, UR5 ;  /* 0x000000050a0b7c36 */ /* 0x042fe20008000000 */
[----:B------:R-:W1:Y:S01]  /*7020*/  LDCU UR7, c[0x0][0x39c] ;  /* 0x00007380ff0777ac */ /* 0x000e620008000800 */
[----:B------:R2:W-:Y:S01]  /*7030*/  @P2 STG.E.U8 desc[UR20][R4.64], R13 ;  /* 0x0000000d04002986 */ /* 0x0005e2000c101114 */
[----:B------:R-:W-:Y:S01]  /*7040*/  IADD3 R6, P2, PT, R10, R0, RZ ;  /* 0x000000000a067210 */ /* 0x000fe20007f5e0ff */
[----:B------:R-:W-:Y:S01]  /*7050*/  VIADD R12, R2, 0x37 ;  /* 0x00000037020c7836 */ /* 0x000fe20000000000 */
[----:B-----5:R-:W-:-:S02]  /*7060*/  PRMT R9, R55, 0x9910, RZ ;  /* 0x0000991037097816 */ /* 0x020fc400000000ff */
[-C--:B------:R-:W-:Y:S02]  /*7070*/  LEA.HI.X.SX32 R7, R10, R3.reuse, 0x1, P2 ;  /* 0x000000030a077211 */ /* 0x080fe400010f0eff */
[----:B------:R-:W-:Y:S01]  /*7080*/  IADD3 R8, P2, PT, R11, R0, RZ ;  /* 0x000000000b087210 */ /* 0x000fe20007f5e0ff */
[----:B------:R-:W-:Y:S01]  /*7090*/  IMAD.MOV.U32 R10, RZ, RZ, R9 ;  /* 0x000000ffff0a7224 */ /* 0x000fe200078e0009 */
[----:B------:R-:W-:Y:S01]  /*70a0*/  F2FP.SATFINITE.E4M3.F32.PACK_AB_MERGE_C R79, R79, R78, RZ ;  /* 0x0000004e4f4f723e */ /* 0x000fe200048070ff */
[----:B------:R5:W-:Y:S01]  /*70b0*/  @P5 STG.E.U8 desc[UR20][R6.64], R55 ;  /* 0x0000003706005986 */ /* 0x000be2000c101114 */
[CC--:B------:R-:W-:Y:S01]  /*70c0*/  LEA.HI.X.SX32 R9, R11.reuse, R3.reuse, 0x1, P2 ;  /* 0x000000030b097211 */ /* 0x0c0fe200010f0eff */
[----:B------:R-:W-:Y:S01]  /*70d0*/  VIADD R11, R11, UR5 ;  /* 0x000000050b0b7c36 */ /* 0x000fe20008000000 */
[----:B--2---:R-:W-:Y:S01]  /*70e0*/  SHF.R.S32.HI R13, RZ, 0x8, R10 ;  /* 0x00000008ff0d7819 */ /* 0x004fe2000001140a */
[----:B------:R-:W-:Y:S01]  /*70f0*/  VIADD R5, R2, 0x38 ;  /* 0x0000003802057836 */ /* 0x000fe20000000000 */
[----:B---3--:R-:W-:Y:S01]  /*7100*/  ISETP.LT.AND P2, PT, R12, UR4, !P0 ;  /* 0x000000040c007c0c */ /* 0x008fe2000c741270 */
[C---:B------:R-:W-:Y:S01]  /*7110*/  VIADD R10, R2.reuse, 0x39 ;  /* 0x00000039020a7836 */ /* 0x040fe20000000000 */
[----:B------:R-:W2:Y:S01]  /*7120*/  LDCU UR4, c[0x0][0x39c] ;  /* 0x00007380ff0477ac */ /* 0x000ea20008000800 */
[----:B------:R3:W-:Y:S01]  /*7130*/  @P1 STG.E.U8 desc[UR20][R8.64], R13 ;  /* 0x0000000d08001986 */ /* 0x0007e2000c101114 */
[----:B------:R-:W-:Y:S01]  /*7140*/  IADD3 R4, P1, PT, R11, R0, RZ ;  /* 0x000000000b047210 */ /* 0x000fe20007f3e0ff */
[----:B------:R-:W-:Y:S01]  /*7150*/  VIADD R12, R2, 0x3a ;  /* 0x0000003a020c7836 */ /* 0x000fe20000000000 */
[----:B0-----:R-:W-:Y:S01]  /*7160*/  ISETP.LT.AND P5, PT, R5, UR6, !P0 ;  /* 0x0000000605007c0c */ /* 0x001fe2000c7a1270 */
[----:B------:R-:W0:Y:S01]  /*7170*/  LDCU UR6, c[0x0][0x39c] ;  /* 0x00007380ff0677ac */ /* 0x000e220008000800 */
[C---:B------:R-:W-:Y:S01]  /*7180*/  LEA.HI.X.SX32 R5, R11.reuse, R3, 0x1, P1 ;  /* 0x000000030b057211 */ /* 0x040fe200008f0eff */
[----:B------:R-:W-:Y:S01]  /*7190*/  VIADD R11, R11, UR5 ;  /* 0x000000050b0b7c36 */ /* 0x000fe20008000000 */
[----:B-----5:R-:W-:-:S02]  /*71a0*/  PRMT R7, R57, 0x9910, RZ ;  /* 0x0000991039077816 */ /* 0x020fc400000000ff */
[----:B-1----:R-:W-:Y:S01]  /*71b0*/  ISETP.LT.AND P1, PT, R10, UR7, !P0 ;  /* 0x000000070a007c0c */ /* 0x002fe2000c721270 */
[----:B------:R1:W-:Y:S01]  /*71c0*/  @P3 STG.E.U8 desc[UR20][R4.64], R57 ;  /* 0x0000003904003986 */ /* 0x0003e2000c101114 */
[-C--:B------:R-:W-:Y:S01]  /*71d0*/  IADD3 R6, P3, PT, R11, R0.reuse, RZ ;  /* 0x000000000b067210 */ /* 0x080fe20007f7e0ff */
[----:B---3--:R-:W-:Y:S01]  /*71e0*/  IMAD.MOV.U32 R8, RZ, RZ, R7 ;  /* 0x000000ffff087224 */ /* 0x008fe200078e0007 */
[----:B------:R-:W-:Y:S01]  /*71f0*/  PRMT R13, R59, 0x9910, RZ ;  /* 0x000099103b0d7816 */ /* 0x000fe200000000ff */
[C---:B------:R-:W-:Y:S01]  /*7200*/  VIADD R10, R11.reuse, UR5 ;  /* 0x000000050b0a7c36 */ /* 0x040fe20008000000 */
[----:B------:R-:W-:Y:S01]  /*7210*/  LEA.HI.X.SX32 R7, R11, R3, 0x1, P3 ;  /* 0x000000030b077211 */ /* 0x000fe200018f0eff */
[----:B------:R-:W3:Y:S01]  /*7220*/  LDCU UR7, c[0x0][0x39c] ;  /* 0x00007380ff0777ac */ /* 0x000ee20008000800 */
[----:B------:R-:W-:Y:S02]  /*7230*/  SHF.R.S32.HI R11, RZ, 0x8, R8 ;  /* 0x00000008ff0b7819 */ /* 0x000fe40000011408 */
[----:B------:R-:W-:-:S02]  /*7240*/  IADD3 R8, P3, PT, R10, R0, RZ ;  /* 0x000000000a087210 */ /* 0x000fc40007f7e0ff */
[----:B------:R-:W-:Y:S01]  /*7250*/  SHF.R.S32.HI R13, RZ, 0x8, R13 ;  /* 0x00000008ff0d7819 */ /* 0x000fe2000001140d */
[----:B------:R5:W-:Y:S01]  /*7260*/  @P6 STG.E.U8 desc[UR20][R6.64], R11 ;  /* 0x0000000b06006986 */ /* 0x000be2000c101114 */
[C---:B------:R-:W-:Y:S01]  /*7270*/  LEA.HI.X.SX32 R9, R10.reuse, R3, 0x1, P3 ;  /* 0x000000030a097211 */ /* 0x040fe200018f0eff */
[----:B------:R-:W-:Y:S01]  /*7280*/  VIADD R10, R10, UR5 ;  /* 0x000000050a0a7c36 */ /* 0x000fe20008000000 */
[----:B--2---:R-:W-:Y:S01]  /*7290*/  ISETP.LT.AND P3, PT, R12, UR4, !P0 ;  /* 0x000000040c007c0c */ /* 0x004fe2000c761270 */
[----:B------:R-:W2:Y:S01]  /*72a0*/  LDCU UR4, c[0x0][0x39c] ;  /* 0x00007380ff0477ac */ /* 0x000ea20008000800 */
[----:B------:R-:W-:Y:S01]  /*72b0*/  VIADD R12, R2, 0x3b ;  /* 0x0000003b020c7836 */ /* 0x000fe20000000000 */
[----:B------:R3:W-:Y:S01]  /*72c0*/  @P4 STG.E.U8 desc[UR20][R8.64], R59 ;  /* 0x0000003b08004986 */ /* 0x0007e2000c101114 */
[----:B-1----:R-:W-:Y:S02]  /*72d0*/  IADD3 R4, P4, PT, R10, R0, RZ ;  /* 0x000000000a047210 */ /* 0x002fe40007f9e0ff */
[----:B------:R-:W-:-:S02]  /*72e0*/  F2FP.SATFINITE.E4M3.F32.PACK_AB_MERGE_C R81, R81, R80, RZ ;  /* 0x000000505151723e */ /* 0x000fc400048070ff */
[CC--:B------:R-:W-:Y:S01]  /*72f0*/  LEA.HI.X.SX32 R5, R10.reuse, R3.reuse, 0x1, P4 ;  /* 0x000000030a057211 */ /* 0x0c0fe200020f0eff */
[----:B------:R-:W-:Y:S01]  /*7300*/  VIADD R10, R10, UR5 ;  /* 0x000000050a0a7c36 */ /* 0x000fe20008000000 */
[----:B0-----:R-:W-:Y:S01]  /*7310*/  ISETP.LT.AND P4, PT, R12, UR6, !P0 ;  /* 0x000000060c007c0c */ /* 0x001fe2000c781270 */
[----:B------:R-:W0:Y:S01]  /*7320*/  LDCU UR6, c[0x0][0x39c] ;  /* 0x00007380ff0677ac */ /* 0x000e220008000800 */
[----:B------:R-:W-:Y:S01]  /*7330*/  PRMT R12, R61, 0x9910, RZ ;  /* 0x000099103d0c7816 */ /* 0x000fe200000000ff */
[----:B------:R1:W-:Y:S01]  /*7340*/  @P2 STG.E.U8 desc[UR20][R4.64], R13 ;  /* 0x0000000d04002986 */ /* 0x0003e2000c101114 */
[----:B-----5:R-:W-:Y:S01]  /*7350*/  IADD3 R6, P2, PT, R10, R0, RZ ;  /* 0x000000000a067210 */ /* 0x020fe20007f5e0ff */
[----:B---3--:R-:W-:Y:S01]  /*7360*/  VIADD R8, R2, 0x3c ;  /* 0x0000003c02087836 */ /* 0x008fe20000000000 */
[----:B------:R-:W-:Y:S01]  /*7370*/  F2FP.SATFINITE.E4M3.F32.PACK_AB_MERGE_C R83, R83, R82, RZ ;  /* 0x000000525353723e */ /* 0x000fe200048070ff */
[C---:B------:R-:W-:Y:S01]  /*7380*/  VIADD R11, R10.reuse, UR5 ;  /* 0x000000050a0b7c36 */ /* 0x040fe20008000000 */
[-C--:B------:R-:W-:Y:S01]  /*7390*/  LEA.HI.X.SX32 R7, R10, R3.reuse, 0x1, P2 ;  /* 0x000000030a077211 */ /* 0x080fe200010f0eff */
[----:B------:R-:W-:Y:S01]  /*73a0*/  VIADD R9, R2, 0x3d ;  /* 0x0000003d02097836 */ /* 0x000fe20000000000 */
[----:B--2---:R-:W-:Y:S01]  /*73b0*/  ISETP.LT.AND P2, PT, R8, UR4, !P0 ;  /* 0x0000000408007c0c */ /* 0x004fe2000c741270 */
[----:B------:R-:W-:Y:S01]  /*73c0*/  IMAD.MOV.U32 R10, RZ, RZ, R12 ;  /* 0x000000ffff0a7224 */ /* 0x000fe200078e000c */
[-C--:B------:R-:W-:Y:S01]  /*73d0*/  IADD3 R8, P6, PT, R11, R0.reuse, RZ ;  /* 0x000000000b087210 */ /* 0x080fe20007fde0ff */
[----:B------:R2:W-:Y:S01]  /*73e0*/  @P5 STG.E.U8 desc[UR20][R6.64], R61 ;  /* 0x0000003d06005986 */ /* 0x0005e2000c101114 */
[----:B------:R-:W-:Y:S01]  /*73f0*/  ISETP.LT.AND P5, PT, R9, UR7, !P0 ;  /* 0x0000000709007c0c */ /* 0x000fe2000c7a1270 */
[----:B------:R-:W3:Y:S01]  /*7400*/  LDCU UR4, c[0x0][0x39c] ;  /* 0x00007380ff0477ac */ /* 0x000ee20008000800 */
[CC--:B------:R-:W-:Y:S01]  /*7410*/  LEA.HI.X.SX32 R9, R11.reuse, R3.reuse, 0x1, P6 ;  /* 0x000000030b097211 */ /* 0x0c0fe200030f0eff */
[----:B------:R-:W-:Y:S01]  /*7420*/  VIADD R11, R11, UR5 ;  /* 0x000000050b0b7c36 */ /* 0x000fe20008000000 */
[----:B-1----:R-:W-:Y:S01]  /*7430*/  SHF.R.S32.HI R13, RZ, 0x8, R10 ;  /* 0x00000008ff0d7819 */ /* 0x002fe2000001140a */
[C---:B------:R-:W-:Y:S01]  /*7440*/  VIADD R5, R2.reuse, 0x3e ;  /* 0x0000003e02057836 */ /* 0x040fe20000000000 */
[----:B------:R-:W1:Y:S01]  /*7450*/  LDCU UR7, c[0x0][0x39c] ;  /* 0x00007380ff0777ac */ /* 0x000e620008000800 */
[----:B------:R-:W-:Y:S01]  /*7460*/  PRMT R10, R63, 0x9910, RZ ;  /* 0x000099103f0a7816 */ /* 0x000fe200000000ff */
[C---:B------:R-:W-:Y:S01]  /*7470*/  VIADD R12, R2.reuse, 0x41 ;  /* 0x00000041020c7836 */ /* 0x040fe20000000000 */
[----:B------:R-:W-:Y:S01]  /*7480*/  IADD3 R4, P6, PT, R11, R0, RZ ;  /* 0x000000000b047210 */ /* 0x000fe20007fde0ff */
[----:B------:R5:W-:Y:S01]  /*7490*/  @P1 STG.E.U8 desc[UR20][R8.64], R13 ;  /* 0x0000000d08001986 */ /* 0x000be2000c101114 */
[----:B0-----:R-:W-:Y:S01]  /*74a0*/  ISETP.LT.AND P1, PT, R5, UR6, !P0 ;  /* 0x0000000605007c0c */ /* 0x001fe2000c721270 */
[----:B--2---:R-:W-:Y:S01]  /*74b0*/  VIADD R7, R2, 0x3f ;  /* 0x0000003f02077836 */ /* 0x004fe20000000000 */
[C---:B------:R-:W-:Y:S01]  /*74c0*/  LEA.HI.X.SX32 R5, R11.reuse, R3, 0x1, P6 ;  /* 0x000000030b057211 */ /* 0x040fe200030f0eff */
[----:B------:R-:W-:Y:S01]  /*74d0*/  VIADD R11, R11, UR5 ;  /* 0x000000050b0b7c36 */ /* 0x000fe20008000000 */
[----:B------:R-:W0:Y:S01]  /*74e0*/  LDCU UR6, c[0x0][0x39c] ;  /* 0x00007380ff0677ac */ /* 0x000e220008000800 */
[----:B------:R-:W-:-:S02]  /*74f0*/  F2FP.SATFINITE.E4M3.F32.PACK_AB_MERGE_C R85, R85, R84, RZ ;  /* 0x000000545555723e */ /* 0x000fc400048070ff */
[----:B------:R2:W-:Y:S01]  /*7500*/  @P3 STG.E.U8 desc[UR20][R4.64], R63 ;  /* 0x0000003f04003986 */ /* 0x0005e2000c101114 */
[-C--:B------:R-:W-:Y:S02]  /*7510*/  IADD3 R6, P6, PT, R11, R0.reuse, RZ ;  /* 0x000000000b067210 */ /* 0x080fe40007fde0ff */
[----:B---3--:R-:W-:Y:S01]  /*7520*/  ISETP.LT.AND P3, PT, R7, UR4, !P0 ;  /* 0x0000000407007c0c */ /* 0x008fe2000c761270 */
[----:B-----5:R-:W-:Y:S01]  /*7530*/  IMAD.MOV.U32 R8, RZ, RZ, R10 ;  /* 0x000000ffff087224 */ /* 0x020fe200078e000a */
[C---:B------:R-:W-:Y:S01]  /*7540*/  LEA.HI.X.SX32 R7, R11.reuse, R3, 0x1, P6 ;  /* 0x000000030b077211 */ /* 0x040fe200030f0eff */
[----:B------:R-:W-:Y:S01]  /*7550*/  VIADD R10, R11, UR5 ;  /* 0x000000050b0a7c36 */ /* 0x000fe20008000000 */
[----:B------:R-:W3:Y:S01]  /*7560*/  LDCU UR4, c[0x0][0x39c] ;  /* 0x00007380ff0477ac */ /* 0x000ee20008000800 */
[----:B------:R-:W-:Y:S01]  /*7570*/  VIADD R9, R2, 0x40 ;  /* 0x0000004002097836 */ /* 0x000fe20000000000 */
[----:B------:R-:W-:Y:S02]  /*7580*/  SHF.R.S32.HI R11, RZ, 0x8, R8 ;  /* 0x00000008ff0b7819 */ /* 0x000fe40000011408 */
[----:B------:R-:W-:-:S02]  /*7590*/  IADD3 R8, P6, PT, R10, R0, RZ ;  /* 0x000000000a087210 */ /* 0x000fc40007fde0ff */
[----:B------:R-:W-:Y:S01]  /*75a0*/  PRMT R13, R65, 0x9910, RZ ;  /* 0x00009910410d7816 */ /* 0x000fe200000000ff */
[----:B------:R5:W-:Y:S01]  /*75b0*/  @P4 STG.E.U8 desc[UR20][R6.64], R11 ;  /* 0x0000000b06004986 */ /* 0x000be2000c101114 */
[----:B-1----:R-:W-:Y:S01]  /*75c0*/  ISETP.LT.AND P4, PT, R9, UR7, !P0 ;  /* 0x0000000709007c0c */ /* 0x002fe2000c781270 */
[----:B------:R-:W1:Y:S01]  /*75d0*/  LDCU UR7, c[0x0][0x39c] ;  /* 0x00007380ff0777ac */ /* 0x000e620008000800 */
[CC--:B------:R-:W-:Y:S01]  /*75e0*/  LEA.HI.X.SX32 R9, R10.reuse, R3.reuse, 0x1, P6 ;  /* 0x000000030a097211 */ /* 0x0c0fe200030f0eff */
[----:B------:R-:W-:Y:S01]  /*75f0*/  VIADD R10, R10, UR5 ;  /* 0x000000050a0a7c36 */ /* 0x000fe20008000000 */
[----:B------:R-:W-:Y:S02]  /*7600*/  SHF.R.S32.HI R13, RZ, 0x8, R13 ;  /* 0x00000008ff0d7819 */ /* 0x000fe4000001140d */
[----:B0-----:R-:W-:Y:S01]  /*7610*/  ISETP.LT.AND P6, PT, R12, UR6, !P0 ;  /* 0x000000060c007c0c */ /* 0x001fe2000c7c1270 */
[----:B------:R0:W-:Y:S01]  /*7620*/  @P2 STG.E.U8 desc[UR20][R8.64], R65 ;  /* 0x0000004108002986 */ /* 0x0001e2000c101114 */
[C---:B--2---:R-:W-:Y:S01]  /*7630*/  IADD3 R4, P2, PT, R10.reuse, R0, RZ ;  /* 0x000000000a047210 */ /* 0x044fe20007f5e0ff */
[----:B------:R-:W2:Y:S01]  /*7640*/  LDCU UR6, c[0x0][0x39c] ;  /* 0x00007380ff0677ac */ /* 0x000ea20008000800 */
[----:B------:R-:W-:Y:S01]  /*7650*/  PRMT R12, R67, 0x9910, RZ ;  /* 0x00009910430c7816 */ /* 0x000fe200000000ff */
[C---:B-----5:R-:W-:Y:S01]  /*7660*/  VIADD R11, R10.reuse, UR5 ;  /* 0x000000050a0b7c36 */ /* 0x060fe20008000000 */
[----:B------:R-:W-:Y:S01]  /*7670*/  LEA.HI.X.SX32 R5, R10, R3, 0x1, P2 ;  /* 0x000000030a057211 */ /* 0x000fe200010f0eff */
[----:B------:R-:W-:Y:S01]  /*7680*/  VIADD R10, R2, 0x42 ;  /* 0x00000042020a7836 */ /* 0x000fe20000000000 */
[----:B------:R-:W-:-:S02]  /*7690*/  F2FP.SATFINITE.E4M3.F32.PACK_AB_MERGE_C R87, R87, R86, RZ ;  /* 0x000000565757723e */ /* 0x000fc400048070ff */
[C---:B------:R-:W-:Y:S01]  /*76a0*/  IADD3 R6, P2, PT, R11.reuse, R0, RZ ;  /* 0x000000000b067210 */ /* 0x040fe20007f5e0ff */
[----:B------:R5:W-:Y:S01]  /*76b0*/  @P5 STG.E.U8 desc[UR20][R4.64], R13 ;  /* 0x0000000d04005986 */ /* 0x000be2000c101114 */
[----:B---3--:R-:W-:Y:S01]  /*76c0*/  ISETP.LT.AND P5, PT, R10, UR4, !P0 ;  /* 0x000000040a007c0c */ /* 0x008fe2000c7a1270 */
[----:B------:R-:W3:Y:S01]  /*76d0*/  LDCU UR4, c[0x0][0x39c] ;  /* 0x00007380ff0477ac */ /* 0x000ee20008000800 */
[CC--:B------:R-:W-:Y:S01]  /*76e0*/  LEA.HI.X.SX32 R7, R11.reuse, R3.reuse, 0x1, P2 ;  /* 0x000000030b077211 */ /* 0x0c0fe200010f0eff */
[----:B------:R-:W-:Y:S01]  /*76f0*/  VIADD R11, R11, UR5 ;  /* 0x000000050b0b7c36 */ /* 0x000fe20008000000 */
[----:B------:R-:W-:Y:S02]  /*7700*/  F2FP.SATFINITE.E4M3.F32.PACK_AB_MERGE_C R89, R89, R88, RZ ;  /* 0x000000585959723e */ /* 0x000fe400048070ff */
[----:B------:R-:W-:Y:S01]  /*7710*/  F2FP.SATFINITE.E4M3.F32.PACK_AB_MERGE_C R91, R91, R90, RZ ;  /* 0x0000005a5b5b723e */ /* 0x000fe200048070ff */
[----:B------:R1:W-:Y:S01]  /*7720*/  @P1 STG.E.U8 desc[UR20][R6.64], R67 ;  /* 0x0000004306001986 */ /* 0x0003e2000c101114 */
[CC--:B0-----:R-:W-:Y:S01]  /*7730*/  IADD3 R8, P1, PT, R11.reuse, R0.reuse, RZ ;  /* 0x000000000b087210 */ /* 0x0c1fe20007f3e0ff */
[C---:B------:R-:W-:Y:S01]  /*7740*/  VIADD R10, R11.reuse, UR5 ;  /* 0x000000050b0a7c36 */ /* 0x040fe20008000000 */
[----:B--2---:R-:W-:Y:S01]  /*7750*/  ISETP.LT.AND P2, PT, R14, UR6, !P0 ;  /* 0x000000060e007c0c */ /* 0x004fe2000c741270 */
[C---:B-----5:R-:W-:Y:S01]  /*7760*/  VIADD R5, R2.reuse, 0x44 ;  /* 0x0000004402057836 */ /* 0x060fe20000000000 */
[-C--:B------:R-:W-:Y:S01]  /*7770*/  LEA.HI.X.SX32 R9, R11, R3.reuse, 0x1, P1 ;  /* 0x000000030b097211 */ /* 0x080fe200008f0eff */
[----:B------:R-:W0:Y:S01]  /*7780*/  LDCU UR6, c[0x0][0x39c] ;  /* 0x00007380ff0677ac */ /* 0x000e220008000800 */
[----:B------:R-:W-:Y:S01]  /*7790*/  SHF.R.S32.HI R11, RZ, 0x8, R12 ;  /* 0x00000008ff0b7819 */ /* 0x000fe2000001140c */
[----:B------:R-:W-:Y:S01]  /*77a0*/  VIADD R12, R2, 0x48 ;  /* 0x00000048020c7836 */ /* 0x000fe20000000000 */
[-C--:B------:R-:W-:Y:S01]  /*77b0*/  IADD3 R4, P1, PT, R10, R0.reuse, RZ ;  /* 0x000000000a047210 */ /* 0x080fe20007f3e0ff */
[C---:B------:R-:W-:Y:S01]  /*77c0*/  VIADD R14, R2.reuse, 0x55 ;  /* 0x00000055020e7836 */ /* 0x040fe20000000000 */
[----:B------:R-:W-:Y:S01]  /*77d0*/  PRMT R13, R69, 0x9910, RZ ;  /* 0x00009910450d7816 */ /* 0x000fe200000000ff */
[----:B-1----:R-:W-:Y:S01]  /*77e0*/  VIADD R6, R2, 0x45 ;  /* 0x0000004502067836 */ /* 0x002fe20000000000 */
[----:B------:R1:W-:Y:S01]  /*77f0*/  @P3 STG.E.U8 desc[UR20][R8.64], R11 ;  /* 0x0000000b08003986 */ /* 0x0003e2000c101114 */
[----:B------:R-:W-:Y:S01]  /*7800*/  ISETP.LT.AND P3, PT, R5, UR7, !P0 ;  /* 0x0000000705007c0c */ /* 0x000fe2000c761270 */
[----:B------:R-:W2:Y:S01]  /*7810*/  LDCU UR7, c[0x0][0x39c] ;  /* 0x00007380ff0777ac */ /* 0x000ea20008000800 */
[C---:B------:R-:W-:Y:S01]  /*7820*/  LEA.HI.X.SX32 R5, R10.reuse, R3, 0x1, P1 ;  /* 0x000000030a057211 */ /* 0x040fe200008f0eff */
[----:B------:R-:W-:Y:S01]  /*7830*/  VIADD R10, R10, UR5 ;  /* 0x000000050a0a7c36 */ /* 0x000fe20008000000 */
[----:B---3--:R-:W-:Y:S01]  /*7840*/  ISETP.LT.AND P1, PT, R6, UR4, !P0 ;  /* 0x0000000406007c0c */ /* 0x008fe2000c721270 */
[----:B------:R-:W3:Y:S01]  /*7850*/  LDCU UR4, c[0x0][0x39c] ;  /* 0x00007380ff0477ac */ /* 0x000ee20008000800 */
[----:B------:R-:W-:Y:S01]  /*7860*/  SHF.R.S32.HI R13, RZ, 0x8, R13 ;  /* 0x00000008ff0d7819 */ /* 0x000fe2000001140d */
[----:B------:R5:W-:Y:S01]  /*7870*/  @P4 STG.E.U8 desc[UR20][R4.64], R69 ;  /* 0x0000004504004986 */ /* 0x000be2000c101114 */
[----:B------:R-:W-:-:S02]  /*7880*/  IADD3 R6, P4, PT, R10, R0, RZ ;  /* 0x000000000a067210 */ /* 0x000fc40007f9e0ff */
[----:B------:R-:W-:Y:S01]  /*7890*/  F2FP.SATFINITE.E4M3.F32.PACK_AB_MERGE_C R93, R93, R92, RZ ;  /* 0x0000005c5d5d723e */ /* 0x000fe200048070ff */
[C---:B-1----:R-:W-:Y:S01]  /*78a0*/  VIADD R11, R10.reuse, UR5 ;  /* 0x000000050a0b7c36 */ /* 0x042fe20008000000 */
[-C--:B------:R-:W-:Y:S02]  /*78b0*/  LEA.HI.X.SX32 R7, R10, R3.reuse, 0x1, P4 ;  /* 0x000000030a077211 */ /* 0x080fe400020f0eff */
[----:B------:R-:W-:Y:S02]  /*78c0*/  PRMT R10, R71, 0x9910, RZ ;  /* 0x00009910470a7816 */ /* 0x000fe400000000ff */
[----:B------:R-:W-:Y:S01]  /*78d0*/  IADD3 R8, P4, PT, R11, R0, RZ ;  /* 0x000000000b087210 */ /* 0x000fe20007f9e0ff */
[----:B------:R1:W-:Y:S01]  /*78e0*/  @P6 STG.E.U8 desc[UR20][R6.64], R13 ;  /* 0x0000000d06006986 */ /* 0x0003e2000c101114 */
[----:B------:R-:W-:Y:S01]  /*78f0*/  F2FP.SATFINITE.E4M3.F32.PACK_AB_MERGE_C R95, R95, R94, RZ ;  /* 0x0000005e5f5f723e */ /* 0x000fe200048070ff */
[C---:B-----5:R-:W-:Y:S01]  /*7900*/  VIADD R4, R2.reuse, 0x46 ;  /* 0x0000004602047836 */ /* 0x060fe20000000000 */
[C---:B------:R-:W-:Y:S01]  /*7910*/  LEA.HI.X.SX32 R9, R11.reuse, R3, 0x1, P4 ;  /* 0x000000030b097211 */ /* 0x040fe200020f0eff */
[----:B------:R-:W-:Y:S01]  /*7920*/  VIADD R11, R11, UR5 ;  /* 0x000000050b0b7c36 */ /* 0x000fe20008000000 */
[----:B------:R-:W-:Y:S01]  /*7930*/  F2FP.SATFINITE.E4M3.F32.PACK_AB_MERGE_C R97, R97, R96, RZ ;  /* 0x000000606161723e */ /* 0x000fe200048070ff */
[----:B------:R-:W-:Y:S01]  /*7940*/  VIADD R5, R2, 0x47 ;  /* 0x0000004702057836 */ /* 0x000fe20000000000 */
[----:B---3--:R-:W-:Y:S01]  /*7950*/  ISETP.LT.AND P4, PT, R4, UR4, !P0 ;  /* 0x0000000404007c0c */ /* 0x008fe2000c781270 */
[----:B------:R3:W-:Y:S01]  /*7960*/  @P5 STG.E.U8 desc[UR20][R8.64], R71 ;  /* 0x0000004708005986 */ /* 0x0007e2000c101114 */
[----:B------:R-:W-:Y:S01]  /*7970*/  IADD3 R4, P5, PT, R11, R0, RZ ;  /* 0x000000000b047210 */ /* 0x000fe20007fbe0ff */
[----:B------:R-:W5:Y:S01]  /*7980*/  LDCU UR4, c[0x0][0x39c] ;  /* 0x00007380ff0477ac */ /* 0x000f620008000800 */
[----:B0-----:R-:W-:-:S02]  /*7990*/  ISETP.LT.AND P6, PT, R5, UR6, !P0 ;  /* 0x0000000605007c0c */ /* 0x001fc4000c7c1270 */
[CC--:B------:R-:W-:Y:S01]  /*79a0*/  LEA.HI.X.SX32 R5, R11.reuse, R3.reuse, 0x1, P5 ;  /* 0x000000030b057211 */ /* 0x0c0fe200028f0eff */
[----:B------:R-:W-:Y:S01]  /*79b0*/  VIADD R11, R11, UR5 ;  /* 0x000000050b0b7c36 */ /* 0x000fe20008000000 */
[----:B-1----:R-:W-:Y:S01]  /*79c0*/  SHF.R.S32.HI R13, RZ, 0x8, R10 ;  /* 0x00000008ff0d7819 */ /* 0x002fe2000001140a */
[----:B------:R-:W0:Y:S01]  /*79d0*/  LDCU UR6, c[0x0][0x39c] ;  /* 0x00007380ff0677ac */ /* 0x000e220008000800 */
[----:B--2---:R-:W-:Y:S01]  /*79e0*/  ISETP.LT.AND P5, PT, R12, UR7, !P0 ;  /* 0x000000070c007c0c */ /* 0x004fe2000c7a1270 */
[----:B------:R-:W-:Y:S01]  /*79f0*/  VIADD R10, R11, UR5 ;  /* 0x000000050b0a7c36 */ /* 0x000fe20008000000 */
[----:B------:R-:W-:Y:S01]  /*7a00*/  F2FP.SATFINITE.E4M3.F32.PACK_AB_MERGE_C R99, R99, R98, RZ ;  /* 0x000000626363723e */ /* 0x000fe200048070ff */
[----:B------:R1:W-:Y:S01]  /*7a10*/  @P2 STG.E.U8 desc[UR20][R4.64], R13 ;  /* 0x0000000d04002986 */ /* 0x0003e2000c101114 */
[----:B------:R-:W-:Y:S01]  /*7a20*/  IADD3 R6, P2, PT, R11, R0, RZ ;  /* 0x000000000b067210 */ /* 0x000fe20007f5e0ff */
[----:B------:R-:W-:Y:S01]  /*7a30*/  VIADD R12, R2, 0x49 ;  /* 0x00000049020c7836 */ /* 0x000fe20000000000 */
[----:B---3--:R-:W-:Y:S01]  /*7a40*/  PRMT R9, R73, 0x9910, RZ ;  /* 0x0000991049097816 */ /* 0x008fe200000000ff */
[----:B------:R-:W2:Y:S01]  /*7a50*/  LDCU UR7, c[0x0][0x39c] ;  /* 0x00007380ff0777ac */ /* 0x000ea20008000800 */
[----:B------:R-:W-:-:S02]  /*7a60*/  LEA.HI.X.SX32 R7, R11, R3, 0x1, P2 ;  /* 0x000000030b077211 */ /* 0x000fc400010f0eff */
[C---:B------:R-:W-:Y:S01]  /*7a70*/  IADD3 R8, P2, PT, R10.reuse, R0, RZ ;  /* 0x000000000a087210 */ /* 0x040fe20007f5e0ff */
[----:B------:R-:W-:Y:S01]  /*7a80*/  IMAD.MOV.U32 R11, RZ, RZ, R9 ;  /* 0x000000ffff0b7224 */ /* 0x000fe200078e0009 */
[----:B------:R-:W-:Y:S01]  /*7a90*/  F2FP.SATFINITE.E4M3.F32.PACK_AB_MERGE_C R101, R101, R100, RZ ;  /* 0x000000646565723e */ /* 0x000fe200048070ff */
[----:B------:R3:W-:Y:S01]  /*7aa0*/  @P3 STG.E.U8 desc[UR20][R6.64], R73 ;  /* 0x0000004906003986 */ /* 0x0007e2000c101114 */
[CC--:B------:R-:W-:Y:S01]  /*7ab0*/  LEA.HI.X.SX32 R9, R10.reuse, R3.reuse, 0x1, P2 ;  /* 0x000000030a097211 */ /* 0x0c0fe200010f0eff */
[----:B------:R-:W-:Y:S01]  /*7ac0*/  VIADD R10, R10, UR5 ;  /* 0x000000050a0a7c36 */ /* 0x000fe20008000000 */
[----:B------:R-:W-:Y:S01]  /*7ad0*/  SHF.R.S32.HI R11, RZ, 0x8, R11 ;  /* 0x00000008ff0b7819 */ /* 0x000fe2000001140b */
[----:B-1----:R-:W-:Y:S01]  /*7ae0*/  VIADD R5, R2, 0x4a ;  /* 0x0000004a02057836 */ /* 0x002fe20000000000 */
[----:B-----5:R-:W-:Y:S01]  /*7af0*/  ISETP.LT.AND P2, PT, R12, UR4, !P0 ;  /* 0x000000040c007c0c */ /* 0x020fe2000c741270 */
[----:B------:R-:W1:Y:S01]  /*7b00*/  LDCU UR4, c[0x0][0x39c] ;  /* 0x00007380ff0477ac */ /* 0x000e620008000800 */
[----:B------:R-:W-:Y:S01]  /*7b10*/  PRMT R13, R75, 0x9910, RZ ;  /* 0x000099104b0d7816 */ /* 0x000fe200000000ff */
[----:B------:R5:W-:Y:S01]  /*7b20*/  @P1 STG.E.U8 desc[UR20][R8.64], R11 ;  /* 0x0000000b08001986 */ /* 0x000be2000c101114 */
[----:B------:R-:W-:Y:S01]  /*7b30*/  IADD3 R4, P1, PT, R10, R0, RZ ;  /* 0x000000000a047210 */ /* 0x000fe20007f3e0ff */
[----:B------:R-:W-:Y:S01]  /*7b40*/  VIADD R12, R2, 0x4b ;  /* 0x0000004b020c7836 */ /* 0x000fe20000000000 */
[----:B0-----:R-:W-:Y:S01]  /*7b50*/  ISETP.LT.AND P3, PT, R5, UR6, !P0 ;  /* 0x0000000605007c0c */ /* 0x001fe2000c761270 */
[----:B------:R-:W0:Y:S01]  /*7b60*/  LDCU UR6, c[0x0][0x39c] ;  /* 0x00007380ff0677ac */ /* 0x000e220008000800 */
[C---:B------:R-:W-:Y:S01]  /*7b70*/  LEA.HI.X.SX32 R5, R10.reuse, R3, 0x1, P1 ;  /* 0x000000030a057211 */ /* 0x040fe200008f0eff */
[----:B------:R-:W-:Y:S01]  /*7b80*/  VIADD R10, R10, UR5 ;  /* 0x000000050a0a7c36 */ /* 0x000fe20008000000 */
[----:B------:R-:W-:-:S02]  /*7b90*/  SHF.R.S32.HI R13, RZ, 0x8, R13 ;  /* 0x00000008ff0d7819 */ /* 0x000fc4000001140d */
[----:B--2---:R-:W-:Y:S01]  /*7ba0*/  ISETP.LT.AND P1, PT, R12, UR7, !P0 ;  /* 0x000000070c007c0c */ /* 0x004fe2000c721270 */
[----:B------:R2:W-:Y:S01]  /*7bb0*/  @P4 STG.E.U8 desc[UR20][R4.64], R75 ;  /* 0x0000004b04004986 */ /* 0x0005e2000c101114 */
[CC--:B---3--:R-:W-:Y:S01]  /*7bc0*/  IADD3 R6, P4, PT, R10.reuse, R0.reuse, RZ ;  /* 0x000000000a067210 */ /* 0x0c8fe20007f9e0ff */
[----:B-----5:R-:W-:Y:S01]  /*7bd0*/  VIADD R11, R10, UR5 ;  /* 0x000000050a0b7c36 */ /* 0x020fe20008000000 */
[----:B------:R-:W3:Y:S01]  /*7be0*/  LDCU UR7, c[0x0][0x39c] ;  /* 0x00007380ff0777ac */ /* 0x000ee20008000800 */
[----:B------:R-:W-:Y:S01]  /*7bf0*/  VIADD R12, R2, 0x4d ;  /* 0x0000004d020c7836 */ /* 0x000fe20000000000 */
[-C--:B------:R-:W-:Y:S01]  /*7c00*/  LEA.HI.X.SX32 R7, R10, R3.reuse, 0x1, P4 ;  /* 0x000000030a077211 */ /* 0x080fe200020f0eff */
[----:B------:R-:W-:Y:S01]  /*7c10*/  VIADD R10, R2, 0x4c ;  /* 0x0000004c020a7836 */ /* 0x000fe20000000000 */
[----:B------:R-:W-:Y:S02]  /*7c20*/  IADD3 R8, P4, PT, R11, R0, RZ ;  /* 0x000000000b087210 */ /* 0x000fe40007f9e0ff */
[----:B------:R-:W-:Y:S01]  /*7c30*/  F2FP.SATFINITE.E4M3.F32.PACK_AB_MERGE_C R103, R103, R102, RZ ;  /* 0x000000666767723e */ /* 0x000fe200048070ff */
[----:B------:R5:W-:Y:S01]  /*7c40*/  @P6 STG.E.U8 desc[UR20][R6.64], R13 ;  /* 0x0000000d06006986 */ /* 0x000be2000c101114 */
[C---:B------:R-:W-:Y:S01]  /*7c50*/  LEA.HI.X.SX32 R9, R11.reuse, R3, 0x1, P4 ;  /* 0x000000030b097211 */ /* 0x040fe200020f0eff */
[----:B------:R-:W-:Y:S01]  /*7c60*/  VIADD R11, R11, UR5 ;  /* 0x000000050b0b7c36 */ /* 0x000fe20008000000 */
[----:B-1----:R-:W-:Y:S01]  /*7c70*/  ISETP.LT.AND P4, PT, R10, UR4, !P0 ;  /* 0x000000040a007c0c */ /* 0x002fe2000c781270 */
[----:B------:R-:W1:Y:S01]  /*7c80*/  LDCU UR4, c[0x0][0x39c] ;  /* 0x00007380ff0477ac */ /* 0x000e620008000800 */
[----:B------:R-:W-:Y:S01]  /*7c90*/  PRMT R10, R77, 0x9910, RZ ;  /* 0x000099104d0a7816 */ /* 0x000fe200000000ff */
[----:B------:R3:W-:Y:S01]  /*7ca0*/  @P5 STG.E.U8 desc[UR20][R8.64], R77 ;  /* 0x0000004d08005986 */ /* 0x0007e2000c101114 */
[----:B--2---:R-:W-:-:S02]  /*7cb0*/  IADD3 R4, P5, PT, R11, R0, RZ ;  /* 0x000000000b047210 */ /* 0x004fc40007fbe0ff */
[----:B------:R-:W-:Y:S02]  /*7cc0*/  F2FP.SATFINITE.E4M3.F32.PACK_AB_MERGE_C R105, R105, R104, RZ ;  /* 0x000000686969723e */ /* 0x000fe400048070ff */
[CC--:B------:R-:W-:Y:S01]  /*7cd0*/  LEA.HI.X.SX32 R5, R11.reuse, R3.reuse, 0x1, P5 ;  /* 0x000000030b057211 */ /* 0x0c0fe200028f0eff */
[----:B------:R-:W-:Y:S01]  /*7ce0*/  VIADD R11, R11, UR5 ;  /* 0x000000050b0b7c36 */ /* 0x000fe20008000000 */
[----:B-----5:R-:W-:Y:S02]  /*7cf0*/  SHF.R.S32.HI R13, RZ, 0x8, R10 ;  /* 0x00000008ff0d7819 */ /* 0x020fe4000001140a */
[----:B0-----:R-:W-:Y:S01]  /*7d00*/  ISETP.LT.AND P5, PT, R12, UR6, !P0 ;  /* 0x000000060c007c0c */ /* 0x001fe2000c7a1270 */
[----:B------:R-:W0:Y:S01]  /*7d10*/  LDCU UR6, c[0x0][0x39c] ;  /* 0x00007380ff0677ac */ /* 0x000e220008000800 */
[C---:B------:R-:W-:Y:S01]  /*7d20*/  VIADD R10, R11.reuse, UR5 ;  /* 0x000000050b0a7c36 */ /* 0x040fe20008000000 */
[----:B------:R2:W-:Y:S01]  /*7d30*/  @P2 STG.E.U8 desc[UR20][R4.64], R13 ;  /* 0x0000000d04002986 */ /* 0x0005e2000c101114 */
[----:B------:R-:W-:Y:S01]  /*7d40*/  IADD3 R6, P2, PT, R11, R0, RZ ;  /* 0x000000000b067210 */ /* 0x000fe20007f5e0ff */
[C---:B---3--:R-:W-:Y:S01]  /*7d50*/  VIADD R8, R2.reuse, 0x4e ;  /* 0x0000004e02087836 */ /* 0x048fe20000000000 */
[----:B------:R-:W-:Y:S01]  /*7d60*/  PRMT R12, R79, 0x9910, RZ ;  /* 0x000099104f0c7816 */ /* 0x000fe200000000ff */
[----:B------:R-:W-:Y:S01]  /*7d70*/  VIADD R9, R2, 0x4f ;  /* 0x0000004f02097836 */ /* 0x000fe20000000000 */
[----:B------:R-:W-:-:S02]  /*7d80*/  LEA.HI.X.SX32 R7, R11, R3, 0x1, P2 ;  /* 0x000000030b077211 */ /* 0x000fc400010f0eff */
[----:B-1----:R-:W-:Y:S01]  /*7d90*/  ISETP.LT.AND P2, PT, R8, UR4, !P0 ;  /* 0x0000000408007c0c */ /* 0x002fe2000c741270 */
        /* <DEDUP_REMOVED lines=13> */
[----:B0-----:R-:W-:Y:S01]  /*7e70*/  ISETP.LT.AND P1, PT, R5, UR6, !P0 ;  /* 0x0000000605007c0c */ /* 0x001fe2000c721270 */
[----:B-1----:R-:W-:Y:S01]  /*7e80*/  VIADD R7, R2, 0x51 ;  /* 0x0000005102077836 */ /* 0x002fe20000000000 */
        /* <DEDUP_REMOVED lines=186> */
[----:B------:R-:W-:Y:S01]  /*8a30*/  IADD3 R6, P2, PT, R11, R0, RZ ;  /* 0x000000000b067210 */ /* 0x000fe20007f5e0ff */
[----:B------:R5:W-:Y:S01]  /*8a40*/  @P4 STG.E.U8 desc[UR20][R4.64], R13 ;  /* 0x0000000d04004986 */ /* 0x000be2000c101114 */
[----:B------:R-:W-:Y:S02]  /*8a50*/  F2FP.SATFINITE.E4M3.F32.PACK_AB_MERGE_C R123, R123, R122, RZ ;  /* 0x0000007a7b7b723e */ /* 0x000fe400048070ff */
[CC--:B------:R-:W-:Y:S01]  /*8a60*/  LEA.HI.X.SX32 R7, R11.reuse, R3.reuse, 0x1, P2 ;  /* 0x000000030b077211 */ /* 0x0c0fe200010f0eff */
[----:B------:R-:W-:Y:S01]  /*8a70*/  VIADD R11, R11, UR5 ;  /* 0x000000050b0b7c36 */ /* 0x000fe20008000000 */
[----:B---3--:R-:W-:Y:S01]  /*8a80*/  ISETP.LT.AND P2, PT, R10, UR4, !P0 ;  /* 0x000000040a007c0c */ /* 0x008fe2000c741270 */
[----:B------:R-:W3:Y:S01]  /*8a90*/  LDCU UR4, c[0x0][0x39c] ;  /* 0x00007380ff0477ac */ /* 0x000ee20008000800 */
[----:B------:R-:W-:Y:S01]  /*8aa0*/  F2FP.SATFINITE.E4M3.F32.PACK_AB_MERGE_C R125, R125, R124, RZ ;  /* 0x0000007c7d7d723e */ /* 0x000fe200048070ff */
[----:B------:R1:W-:Y:S01]  /*8ab0*/  @P1 STG.E.U8 desc[UR20][R6.64], R103 ;  /* 0x0000006706001986 */ /* 0x0003e2000c101114 */
[C---:B0-----:R-:W-:Y:S01]  /*8ac0*/  IADD3 R8, P1, PT, R11.reuse, R0, RZ ;  /* 0x000000000b087210 */ /* 0x041fe20007f3e0ff */
[----:B------:R-:W-:Y:S01]  /*8ad0*/  VIADD R10, R11, UR5 ;  /* 0x000000050b0a7c36 */ /* 0x000fe20008000000 */
[----:B------:R-:W-:Y:S01]  /*8ae0*/  PRMT R17, R125, 0x9910, RZ ;  /* 0x000099107d117816 */ /* 0x000fe200000000ff */
[----:B-----5:R-:W-:Y:S01]  /*8af0*/  VIADD R5, R2, 0x68 ;  /* 0x0000006802057836 */ /* 0x020fe20000000000 */
[----:B------:R-:W-:-:S02]  /*8b00*/  LEA.HI.X.SX32 R9, R11, R3, 0x1, P1 ;  /* 0x000000030b097211 */ /* 0x000fc400008f0eff */
[----:B------:R-:W-:Y:S01]  /*8b10*/  SHF.R.S32.HI R11, RZ, 0x8, R12 ;  /* 0x00000008ff0b7819 */ /* 0x000fe2000001140c */
[----:B------:R-:W-:Y:S01]  /*8b20*/  VIADD R12, R2, 0x6c ;  /* 0x0000006c020c7836 */ /* 0x000fe20000000000 */
[-C--:B------:R-:W-:Y:S02]  /*8b30*/  IADD3 R4, P4, PT, R10, R0.reuse, RZ ;  /* 0x000000000a047210 */ /* 0x080fe40007f9e0ff */
[----:B--2---:R-:W-:Y:S01]  /*8b40*/  ISETP.LT.AND P1, PT, R14, UR6, !P0 ;  /* 0x000000060e007c0c */ /* 0x004fe2000c721270 */
[----:B-1----:R-:W-:Y:S01]  /*8b50*/  VIADD R6, R2, 0x69 ;  /* 0x0000006902067836 */ /* 0x002fe20000000000 */
[----:B------:R0:W-:Y:S01]  /*8b60*/  @P6 STG.E.U8 desc[UR20][R8.64], R11 ;  /* 0x0000000b08006986 */ /* 0x0001e2000c101114 */
[----:B------:R-:W-:Y:S01]  /*8b70*/  ISETP.LT.AND P6, PT, R5, UR7, !P0 ;  /* 0x0000000705007c0c */ /* 0x000fe2000c7c1270 */
[----:B------:R-:W1:Y:S01]  /*8b80*/  LDCU UR6, c[0x0][0x39c] ;  /* 0x00007380ff0677ac */ /* 0x000e620008000800 */
[CC--:B------:R-:W-:Y:S01]  /*8b90*/  LEA.HI.X.SX32 R5, R10.reuse, R3.reuse, 0x1, P4 ;  /* 0x000000030a057211 */ /* 0x0c0fe200020f0eff */
[----:B------:R-:W-:Y:S01]  /*8ba0*/  VIADD R10, R10, UR5 ;  /* 0x000000050a0a7c36 */ /* 0x000fe20008000000 */
[----:B---3--:R-:W-:Y:S01]  /*8bb0*/  ISETP.LT.AND P4, PT, R6, UR4, !P0 ;  /* 0x0000000406007c0c */ /* 0x008fe2000c781270 */
[----:B------:R-:W2:Y:S01]  /*8bc0*/  LDCU UR4, c[0x0][0x39c] ;  /* 0x00007380ff0477ac */ /* 0x000ea20008000800 */
[----:B------:R-:W-:Y:S01]  /*8bd0*/  PRMT R13, R105, 0x9910, RZ ;  /* 0x00009910690d7816 */ /* 0x000fe200000000ff */
[----:B------:R3:W-:Y:S01]  /*8be0*/  @P3 STG.E.U8 desc[UR20][R4.64], R105 ;  /* 0x0000006904003986 */ /* 0x0007e2000c101114 */
[C---:B------:R-:W-:Y:S01]  /*8bf0*/  IADD3 R6, P3, PT, R10.reuse, R0, RZ ;  /* 0x000000000a067210 */ /* 0x040fe20007f7e0ff */
[----:B------:R-:W5:Y:S01]  /*8c00*/  LDCU UR7, c[0x0][0x39c] ;  /* 0x00007380ff0777ac */ /* 0x000f620008000800 */
[----:B------:R-:W-:Y:S01]  /*8c10*/  SHF.R.S32.HI R13, RZ, 0x8, R13 ;  /* 0x00000008ff0d7819 */ /* 0x000fe2000001140d */
[C---:B0-----:R-:W-:Y:S01]  /*8c20*/  VIADD R11, R10.reuse, UR5 ;  /* 0x000000050a0b7c36 */ /* 0x041fe20008000000 */
[----:B------:R-:W-:Y:S01]  /*8c30*/  LEA.HI.X.SX32 R7, R10, R3, 0x1, P3 ;  /* 0x000000030a077211 */ /* 0x000fe200018f0eff */
[----:B------:R-:W-:Y:S01]  /*8c40*/  VIADD R14, R2, 0x79 ;  /* 0x00000079020e7836 */ /* 0x000fe20000000000 */
[----:B------:R-:W-:-:S02]  /*8c50*/  PRMT R10, R107, 0x9910, RZ ;  /* 0x000099106b0a7816 */ /* 0x000fc400000000ff */
[C---:B------:R-:W-:Y:S01]  /*8c60*/  IADD3 R8, P3, PT, R11.reuse, R0, RZ ;  /* 0x000000000b087210 */ /* 0x040fe20007f7e0ff */
[----:B------:R0:W-:Y:S01]  /*8c70*/  @P5 STG.E.U8 desc[UR20][R6.64], R13 ;  /* 0x0000000d06005986 */ /* 0x0001e2000c101114 */
[----:B------:R-:W-:Y:S01]  /*8c80*/  SHF.R.S32.HI R17, RZ, 0x8, R17 ;  /* 0x00000008ff117819 */ /* 0x000fe20000011411 */
[C---:B---3--:R-:W-:Y:S01]  /*8c90*/  VIADD R4, R2.reuse, 0x6a ;  /* 0x0000006a02047836 */ /* 0x048fe20000000000 */
[C---:B------:R-:W-:Y:S01]  /*8ca0*/  LEA.HI.X.SX32 R9, R11.reuse, R3, 0x1, P3 ;  /* 0x000000030b097211 */ /* 0x040fe200018f0eff */
[----:B------:R-:W-:Y:S01]  /*8cb0*/  VIADD R11, R11, UR5 ;  /* 0x000000050b0b7c36 */ /* 0x000fe20008000000 */
[----:B------:R-:W-:Y:S01]  /*8cc0*/  F2FP.SATFINITE.E4M3.F32.PACK_AB_MERGE_C R127, R127, R126, RZ ;  /* 0x0000007e7f7f723e */ /* 0x000fe200048070ff */
[----:B------:R-:W-:Y:S01]  /*8cd0*/  VIADD R5, R2, 0x6b ;  /* 0x0000006b02057836 */ /* 0x000fe20000000000 */
[----:B--2---:R-:W-:Y:S01]  /*8ce0*/  ISETP.LT.AND P3, PT, R4, UR4, !P0 ;  /* 0x0000000404007c0c */ /* 0x004fe2000c761270 */
[----:B------:R2:W-:Y:S01]  /*8cf0*/  @P2 STG.E.U8 desc[UR20][R8.64], R107 ;  /* 0x0000006b08002986 */ /* 0x0005e2000c101114 */
[----:B------:R-:W-:Y:S01]  /*8d00*/  IADD3 R4, P2, PT, R11, R0, RZ ;  /* 0x000000000b047210 */ /* 0x000fe20007f5e0ff */
[----:B------:R-:W3:Y:S01]  /*8d10*/  LDCU UR4, c[0x0][0x39c] ;  /* 0x00007380ff0477ac */ /* 0x000ee20008000800 */
[----:B-1----:R-:W-:-:S02]  /*8d20*/  ISETP.LT.AND P5, PT, R5, UR6, !P0 ;  /* 0x0000000605007c0c */ /* 0x002fc4000c7a1270 */
[CC--:B------:R-:W-:Y:S01]  /*8d30*/  LEA.HI.X.SX32 R5, R11.reuse, R3.reuse, 0x1, P2 ;  /* 0x000000030b057211 */ /* 0x0c0fe200010f0eff */
[----:B------:R-:W-:Y:S01]  /*8d40*/  VIADD R11, R11, UR5 ;  /* 0x000000050b0b7c36 */ /* 0x000fe20008000000 */
[----:B0-----:R-:W-:Y:S01]  /*8d50*/  SHF.R.S32.HI R13, RZ, 0x8, R10 ;  /* 0x00000008ff0d7819 */ /* 0x001fe2000001140a */
[----:B------:R-:W0:Y:S01]  /*8d60*/  LDCU UR6, c[0x0][0x39c] ;  /* 0x00007380ff0677ac */ /* 0x000e220008000800 */
[----:B-----5:R-:W-:Y:S01]  /*8d70*/  ISETP.LT.AND P2, PT, R12, UR7, !P0 ;  /* 0x000000070c007c0c */ /* 0x020fe2000c741270 */
[----:B------:R-:W-:Y:S01]  /*8d80*/  VIADD R10, R11, UR5 ;  /* 0x000000050b0a7c36 */ /* 0x000fe20008000000 */
[----:B------:R-:W-:Y:S01]  /*8d90*/  F2FP.SATFINITE.E4M3.F32.PACK_AB_MERGE_C R129, R129, R128, RZ ;  /* 0x000000808181723e */ /* 0x000fe200048070ff */
[----:B------:R1:W-:Y:S01]  /*8da0*/  @P1 STG.E.U8 desc[UR20][R4.64], R13 ;  /* 0x0000000d04001986 */ /* 0x0003e2000c101114 */
[----:B------:R-:W-:Y:S01]  /*8db0*/  IADD3 R6, P1, PT, R11, R0, RZ ;  /* 0x000000000b067210 */ /* 0x000fe20007f3e0ff */
[----:B------:R-:W-:Y:S01]  /*8dc0*/  VIADD R12, R2, 0x6d ;  /* 0x0000006d020c7836 */ /* 0x000fe20000000000 */
[----:B--2---:R-:W-:Y:S01]  /*8dd0*/  PRMT R9, R109, 0x9910, RZ ;  /* 0x000099106d097816 */ /* 0x004fe200000000ff */
        /* <DEDUP_REMOVED lines=10> */
[----:B---3--:R-:W-:Y:S01]  /*8e80*/  ISETP.LT.AND P1, PT, R12, UR4, !P0 ;  /* 0x000000040c007c0c */ /* 0x008fe2000c721270 */
        /* <DEDUP_REMOVED lines=12> */
[CC--:B-----5:R-:W-:Y:S01]  /*8f50*/  IADD3 R6, P3, PT, R10.reuse, R0.reuse, RZ ;  /* 0x000000000a067210 */ /* 0x0e0fe20007f7e0ff */
[----:B---3--:R-:W-:Y:S01]  /*8f60*/  VIADD R11, R10, UR5 ;  /* 0x000000050a0b7c36 */ /* 0x008fe20008000000 */
[----:B------:R-:W3:Y:S01]  /*8f70*/  LDCU UR7, c[0x0][0x39c] ;  /* 0x00007380ff0777ac */ /* 0x000ee20008000800 */
[----:B------:R-:W-:Y:S01]  /*8f80*/  VIADD R12, R2, 0x71 ;  /* 0x00000071020c7836 */ /* 0x000fe20000000000 */
[-C--:B------:R-:W-:Y:S01]  /*8f90*/  LEA.HI.X.SX32 R7, R10, R3.reuse, 0x1, P3 ;  /* 0x000000030a077211 */ /* 0x080fe200018f0eff */
[----:B------:R-:W-:Y:S01]  /*8fa0*/  VIADD R10, R2, 0x70 ;  /* 0x00000070020a7836 */ /* 0x000fe20000000000 */
[-C--:B------:R-:W-:Y:S02]  /*8fb0*/  IADD3 R8, P3, PT, R11, R0.reuse, RZ ;  /* 0x000000000b087210 */ /* 0x080fe40007f7e0ff */
[----:B------:R-:W-:Y:S01]  /*8fc0*/  PRMT R19, R131, 0x9910, RZ ;  /* 0x0000991083137816 */ /* 0x000fe200000000ff */
        /* <DEDUP_REMOVED lines=8> */
[----:B------:R-:W-:Y:S02]  /*9050*/  SHF.R.S32.HI R19, RZ, 0x8, R19 ;  /* 0x00000008ff137819 */ /* 0x000fe40000011413 */
[C---:B------:R-:W-:Y:S01]  /*9060*/  LEA.HI.X.SX32 R5, R11.reuse, R3, 0x1, P2 ;  /* 0x000000030b057211 */ /* 0x040fe200010f0eff */
[----:B------:R-:W-:Y:S01]  /*9070*/  VIADD R11, R11, UR5 ;  /* 0x000000050b0b7c36 */ /* 0x000fe20008000000 */
[----:B-----5:R-:W-:Y:S02]  /*9080*/  SHF.R.S32.HI R13, RZ, 0x8, R10 ;  /* 0x00000008ff0d7819 */ /* 0x020fe4000001140a */
[----:B0-----:R-:W-:Y:S01]  /*9090*/  ISETP.LT.AND P2, PT, R12, UR6, !P0 ;  /* 0x000000060c007c0c */ /* 0x001fe2000c741270 */
[----:B------:R-:W0:Y:S01]  /*90a0*/  LDCU UR6, c[0x0][0x39c] ;  /* 0x00007380ff0677ac */ /* 0x000e220008000800 */
[----:B------:R-:W-:Y:S01]  /*90b0*/  PRMT R12, R115, 0x9910, RZ ;  /* 0x00009910730c7816 */ /* 0x000fe200000000ff */
[----:B------:R2:W-:Y:S01]  /*90c0*/  @P1 STG.E.U8 desc[UR20][R4.64], R13 ;  /* 0x0000000d04001986 */ /* 0x0005e2000c101114 */
[----:B------:R-:W-:Y:S01]  /*90d0*/  IADD3 R6, P1, PT, R11, R0, RZ ;  /* 0x000000000b067210 */ /* 0x000fe20007f3e0ff */
[----:B---3--:R-:W-:-:S02]  /*90e0*/  VIADD R8, R2, 0x72 ;  /* 0x0000007202087836 */ /* 0x008fc40000000000 */
[C---:B------:R-:W-:Y:S01]  /*90f0*/  VIADD R10, R11.reuse, UR5 ;  /* 0x000000050b0a7c36 */ /* 0x040fe20008000000 */
[-C--:B------:R-:W-:Y:S01]  /*9100*/  LEA.HI.X.SX32 R7, R11, R3.reuse, 0x1, P1 ;  /* 0x000000030b077211 */ /* 0x080fe200008f0eff */
[----:B------:R-:W-:Y:S01]  /*9110*/  VIADD R9, R2, 0x73 ;  /* 0x0000007302097836 */ /* 0x000fe20000000000 */
[----:B-1----:R-:W-:Y:S01]  /*9120*/  ISETP.LT.AND P1, PT, R8, UR4, !P0 ;  /* 0x0000000408007c0c */ /* 0x002fe2000c721270 */
[----:B------:R-:W-:Y:S01]  /*9130*/  IMAD.MOV.U32 R11, RZ, RZ, R12 ;  /* 0x000000ffff0b7224 */ /* 0x000fe200078e000c */
[CC--:B------:R-:W-:Y:S01]  /*9140*/  IADD3 R8, P5, PT, R10.reuse, R0.reuse, RZ ;  /* 0x000000000a087210 */ /* 0x0c0fe20007fbe0ff */
[----:B------:R1:W-:Y:S01]  /*9150*/  @P6 STG.E.U8 desc[UR20][R6.64], R115 ;  /* 0x0000007306006986 */ /* 0x0003e2000c101114 */
[----:B------:R-:W-:Y:S01]  /*9160*/  ISETP.LT.AND P6, PT, R9, UR7, !P0 ;  /* 0x0000000709007c0c */ /* 0x000fe2000c7c1270 */
[----:B------:R-:W3:Y:S01]  /*9170*/  LDCU UR4, c[0x0][0x39c] ;  /* 0x00007380ff0477ac */ /* 0x000ee20008000800 */
[CC--:B------:R-:W-:Y:S01]  /*9180*/  LEA.HI.X.SX32 R9, R10.reuse, R3.reuse, 0x1, P5 ;  /* 0x000000030a097211 */ /* 0x0c0fe200028f0eff */
[----:B------:R-:W-:Y:S01]  /*9190*/  VIADD R10, R10, UR5 ;  /* 0x000000050a0a7c36 */ /* 0x000fe20008000000 */
[----:B------:R-:W-:Y:S01]  /*91a0*/  SHF.R.S32.HI R11, RZ, 0x8, R11 ;  /* 0x00000008ff0b7819 */ /* 0x000fe2000001140b */
[C---:B--2---:R-:W-:Y:S01]  /*91b0*/  VIADD R5, R2.reuse, 0x74 ;  /* 0x0000007402057836 */ /* 0x044fe20000000000 */
[----:B------:R-:W2:Y:S01]  /*91c0*/  LDCU UR7, c[0x0][0x39c] ;  /* 0x00007380ff0777ac */ /* 0x000ea20008000800 */
[----:B------:R-:W-:Y:S01]  /*91d0*/  PRMT R13, R117, 0x9910, RZ ;  /* 0x00009910750d7816 */ /* 0x000fe200000000ff */
[----:B------:R-:W-:Y:S01]  /*91e0*/  VIADD R12, R2, 0x78 ;  /* 0x00000078020c7836 */ /* 0x000fe20000000000 */
[----:B------:R5:W-:Y:S01]  /*91f0*/  @P4 STG.E.U8 desc[UR20][R8.64], R11 ;  /* 0x0000000b08004986 */ /* 0x000be2000c101114 */
[----:B------:R-:W-:Y:S01]  /*9200*/  IADD3 R4, P4, PT, R10, R0, RZ ;  /* 0x000000000a047210 */ /* 0x000fe20007f9e0ff */
[----:B-1----:R-:W-:Y:S01]  /*9210*/  VIADD R7, R2, 0x75 ;  /* 0x0000007502077836 */ /* 0x002fe20000000000 */
[----:B0-----:R-:W-:Y:S01]  /*9220*/  ISETP.LT.AND P5, PT, R5, UR6, !P0 ;  /* 0x0000000605007c0c */ /* 0x001fe2000c7a1270 */
[----:B------:R-:W0:Y:S01]  /*9230*/  LDCU UR6, c[0x0][0x39c] ;  /* 0x00007380ff0677ac */ /* 0x000e220008000800 */
[C---:B------:R-:W-:Y:S01]  /*9240*/  LEA.HI.X.SX32 R5, R10.reuse, R3, 0x1, P4 ;  /* 0x000000030a057211 */ /* 0x040fe200020f0eff */
[----:B------:R-:W-:Y:S01]  /*9250*/  VIADD R10, R10, UR5 ;  /* 0x000000050a0a7c36 */ /* 0x000fe20008000000 */
[----:B------:R-:W-:-:S03]  /*9260*/  SHF.R.S32.HI R13, RZ, 0x8, R13 ;  /* 0x00000008ff0d7819 */ /* 0x000fc6000001140d */
[----:B------:R1:W-:Y:S01]  /*9270*/  @P3 STG.E.U8 desc[UR20][R4.64], R117 ;  /* 0x0000007504003986 */ /* 0x0003e2000c101114 */
[CC--:B------:R-:W-:Y:S01]  /*9280*/  IADD3 R6, P3, PT, R10.reuse, R0.reuse, RZ ;  /* 0x000000000a067210 */ /* 0x0c0fe20007f7e0ff */
[----:B-----5:R-:W-:Y:S01]  /*9290*/  VIADD R11, R10, UR5 ;  /* 0x000000050a0b7c36 */ /* 0x020fe20008000000 */
[----:B---3--:R-:W-:Y:S01]  /*92a0*/  ISETP.LT.AND P4, PT, R7, UR4, !P0 ;  /* 0x0000000407007c0c */ /* 0x008fe2000c781270 */
[----:B------:R-:W-:Y:S01]  /*92b0*/  VIADD R9, R2, 0x76 ;  /* 0x0000007602097836 */ /* 0x000fe20000000000 */
[-C--:B------:R-:W-:Y:S01]  /*92c0*/  LEA.HI.X.SX32 R7, R10, R3.reuse, 0x1, P3 ;  /* 0x000000030a077211 */ /* 0x080fe200018f0eff */
[----:B------:R-:W-:Y:S01]  /*92d0*/  VIADD R10, R2, 0x77 ;  /* 0x00000077020a7836 */ /* 0x000fe20000000000 */
[----:B------:R-:W-:Y:S01]  /*92e0*/  IADD3 R8, P3, PT, R11, R0, RZ ;  /* 0x000000000b087210 */ /* 0x000fe20007f7e0ff */
[----:B------:R-:W3:Y:S02]  /*92f0*/  LDCU UR4, c[0x0][0x39c] ;  /* 0x00007380ff0477ac */ /* 0x000ee40008000800 */
        /* <DEDUP_REMOVED lines=8> */
[C---:B------:R-:W-:Y:S01]  /*9380*/  IADD3 R4, P1, PT, R11.reuse, R0, RZ ;  /* 0x000000000b047210 */ /* 0x040fe20007f3e0ff */
[C---:B------:R-:W-:Y:S01]  /*9390*/  VIADD R10, R11.reuse, UR5 ;  /* 0x000000050b0a7c36 */ /* 0x040fe20008000000 */
[----:B------:R-:W1:Y:S01]  /*93a0*/  LDCU UR6, c[0x0][0x39c] ;  /* 0x00007380ff0677ac */ /* 0x000e620008000800 */
[----:B-----5:R-:W-:Y:S01]  /*93b0*/  IMAD.MOV.U32 R6, RZ, RZ, R5 ;  /* 0x000000ffff067224 */ /* 0x020fe200078e0005 */
[----:B------:R-:W-:Y:S01]  /*93c0*/  LEA.HI.X.SX32 R5, R11, R3, 0x1, P1 ;  /* 0x000000030b057211 */ /* 0x000fe200008f0eff */
[----:B------:R-:W-:-:S03]  /*93d0*/  VIADD R13, R2, 0x7a ;  /* 0x0000007a020d7836 */ /* 0x000fc60000000000 */
[----:B------:R-:W-:Y:S02]  /*93e0*/  SHF.R.S32.HI R11, RZ, 0x8, R6 ;  /* 0x00000008ff0b7819 */ /* 0x000fe40000011406 */
[----:B------:R-:W-:-:S03]  /*93f0*/  IADD3 R6, P1, PT, R10, R0, RZ ;  /* 0x000000000a067210 */ /* 0x000fc60007f3e0ff */
[----:B------:R5:W-:Y:S01]  /*9400*/  @P6 STG.E.U8 desc[UR20][R4.64], R11 ;  /* 0x0000000b04006986 */ /* 0x000be2000c101114 */
[CC--:B------:R-:W-:Y:S01]  /*9410*/  LEA.HI.X.SX32 R7, R10.reuse, R3.reuse, 0x1, P1 ;  /* 0x000000030a077211 */ /* 0x0c0fe200008f0eff */
[----:B------:R-:W-:Y:S01]  /*9420*/  VIADD R10, R10, UR5 ;  /* 0x000000050a0a7c36 */ /* 0x000fe20008000000 */
[----:B---3--:R-:W-:Y:S01]  /*9430*/  ISETP.LT.AND P1, PT, R12, UR4, !P0 ;  /* 0x000000040c007c0c */ /* 0x008fe2000c721270 */
[----:B------:R-:W3:Y:S01]  /*9440*/  LDCU UR4, c[0x0][0x39c] ;  /* 0x00007380ff0477ac */ /* 0x000ee20008000800 */
[----:B------:R-:W-:Y:S01]  /*9450*/  PRMT R12, R121, 0x9910, RZ ;  /* 0x00009910790c7816 */ /* 0x000fe200000000ff */
[----:B------:R4:W-:Y:S01]  /*9460*/  @P5 STG.E.U8 desc[UR20][R6.64], R121 ;  /* 0x0000007906005986 */ /* 0x0009e2000c101114 */
[----:B0-----:R-:W-:Y:S02]  /*9470*/  IADD3 R8, P5, PT, R10, R0, RZ ;  /* 0x000000000a087210 */ /* 0x001fe40007fbe0ff */
[----:B-1----:R-:W-:Y:S01]  /*9480*/  ISETP.LT.AND P6, PT, R14, UR6, !P0 ;  /* 0x000000060e007c0c */ /* 0x002fe2000c7c1270 */
[----:B------:R-:W0:Y:S01]  /*9490*/  LDCU UR6, c[0x0][0x39c] ;  /* 0x00007380ff0677ac */ /* 0x000e220008000800 */
[C---:B------:R-:W-:Y:S01]  /*94a0*/  LEA.HI.X.SX32 R9, R10.reuse, R3, 0x1, P5 ;  /* 0x000000030a097211 */ /* 0x040fe200028f0eff */
[----:B------:R-:W-:Y:S01]  /*94b0*/  VIADD R10, R10, UR5 ;  /* 0x000000050a0a7c36 */ /* 0x000fe20008000000 */
[----:B-----5:R-:W-:Y:S01]  /*94c0*/  SHF.R.S32.HI R11, RZ, 0x8, R12 ;  /* 0x00000008ff0b7819 */ /* 0x020fe2000001140c */
[----:B------:R-:W-:Y:S01]  /*94d0*/  VIADD R12, R2, 0x7c ;  /* 0x0000007c020c7836 */ /* 0x000fe20000000000 */
[----:B--2---:R-:W-:-:S02]  /*94e0*/  ISETP.LT.AND P5, PT, R13, UR7, !P0 ;  /* 0x000000070d007c0c */ /* 0x004fc4000c7a1270 */
[----:B------:R-:W-:Y:S01]  /*94f0*/  PRMT R13, R123, 0x9910, RZ ;  /* 0x000099107b0d7816 */ /* 0x000fe200000000ff */
[----:B------:R1:W-:Y:S01]  /*9500*/  @P4 STG.E.U8 desc[UR20][R8.64], R11 ;  /* 0x0000000b08004986 */ /* 0x0003e2000c101114 */
[-C--:B------:R-:W-:Y:S01]  /*9510*/  IADD3 R4, P4, PT, R10, R0.reuse, RZ ;  /* 0x000000000a047210 */ /* 0x080fe20007f9e0ff */
[----:B----4-:R-:W-:Y:S01]  /*9520*/  VIADD R6, R2, 0x7b ;  /* 0x0000007b02067836 */ /* 0x010fe20000000000 */
[----:B------:R-:W-:Y:S02]  /*9530*/  SHF.R.S32.HI R13, RZ, 0x8, R13 ;  /* 0x00000008ff0d7819 */ /* 0x000fe4000001140d */
[C---:B------:R-:W-:Y:S01]  /*9540*/  LEA.HI.X.SX32 R5, R10.reuse, R3, 0x1, P4 ;  /* 0x000000030a057211 */ /* 0x040fe200020f0eff */
[----:B------:R-:W-:Y:S01]  /*9550*/  VIADD R10, R10, UR5 ;  /* 0x000000050a0a7c36 */ /* 0x000fe20008000000 */
[----:B---3--:R-:W-:Y:S01]  /*9560*/  ISETP.LT.AND P4, PT, R6, UR4, !P0 ;  /* 0x0000000406007c0c */ /* 0x008fe2000c781270 */
[----:B------:R-:W2:Y:S02]  /*9570*/  LDCU UR4, c[0x0][0x39c] ;  /* 0x00007380ff0477ac */ /* 0x000ea40008000800 */
[----:B------:R3:W-:Y:S01]  /*9580*/  @P2 STG.E.U8 desc[UR20][R4.64], R123 ;  /* 0x0000007b04002986 */ /* 0x0007e2000c101114 */
[C---:B------:R-:W-:Y:S01]  /*9590*/  IADD3 R6, P2, PT, R10.reuse, R0, RZ ;  /* 0x000000000a067210 */ /* 0x040fe20007f5e0ff */
[----:B-1----:R-:W-:-:S03]  /*95a0*/  VIADD R11, R10, UR5 ;  /* 0x000000050a0b7c36 */ /* 0x002fc60008000000 */
[-C--:B------:R-:W-:Y:S01]  /*95b0*/  LEA.HI.X.SX32 R7, R10, R3.reuse, 0x1, P2 ;  /* 0x000000030a077211 */ /* 0x080fe200010f0eff */
[C---:B------:R-:W-:Y:S01]  /*95c0*/  VIADD R10, R2.reuse, 0x7d ;  /* 0x0000007d020a7836 */ /* 0x040fe20000000000 */
[CC--:B------:R-:W-:Y:S01]  /*95d0*/  IADD3 R8, P2, PT, R11.reuse, R0.reuse, RZ ;  /* 0x000000000b087210 */ /* 0x0c0fe20007f5e0ff */
[----:B------:R-:W-:Y:S02]  /*95e0*/  VIADD R2, R2, 0x7f ;  /* 0x0000007f02027836 */ /* 0x000fe40000000000 */
[----:B------:R1:W-:Y:S01]  /*95f0*/  @P3 STG.E.U8 desc[UR20][R6.64], R13 ;  /* 0x0000000d06003986 */ /* 0x0003e2000c101114 */
[CC--:B------:R-:W-:Y:S01]  /*9600*/  LEA.HI.X.SX32 R9, R11.reuse, R3.reuse, 0x1, P2 ;  /* 0x000000030b097211 */ /* 0x0c0fe200010f0eff */
[----:B------:R-:W-:Y:S01]  /*9610*/  VIADD R11, R11, UR5 ;  /* 0x000000050b0b7c36 */ /* 0x000fe20008000000 */
[----:B0-----:R-:W-:Y:S01]  /*9620*/  ISETP.LT.AND P3, PT, R12, UR6, !P0 ;  /* 0x000000060c007c0c */ /* 0x001fe2000c761270 */
[----:B------:R-:W0:Y:S02]  /*9630*/  LDCU UR6, c[0x0][0x39c] ;  /* 0x00007380ff0677ac */ /* 0x000e240008000800 */
[----:B------:R4:W-:Y:S01]  /*9640*/  @P1 STG.E.U8 desc[UR20][R8.64], R125 ;  /* 0x0000007d08001986 */ /* 0x0009e2000c101114 */
[----:B--2---:R-:W-:Y:S01]  /*9650*/  ISETP.LT.AND P2, PT, R10, UR4, !P0 ;  /* 0x000000040a007c0c */ /* 0x004fe2000c741270 */
[C---:B------:R-:W-:Y:S01]  /*9660*/  VIADD R10, R11.reuse, UR5 ;  /* 0x000000050b0a7c36 */ /* 0x040fe20008000000 */
[CC--:B---3--:R-:W-:Y:S01]  /*9670*/  IADD3 R4, P1, PT, R11.reuse, R0.reuse, RZ ;  /* 0x000000000b047210 */ /* 0x0c8fe20007f3e0ff */
[----:B------:R-:W2:Y:S03]  /*9680*/  LDCU UR4, c[0x0][0x39c] ;  /* 0x00007380ff0477ac */ /* 0x000ea60008000800 */
[----:B------:R-:W-:Y:S01]  /*9690*/  LEA.HI.X.SX32 R5, R11, R3, 0x1, P1 ;  /* 0x000000030b057211 */ /* 0x000fe200008f0eff */
[C---:B------:R-:W-:Y:S01]  /*96a0*/  VIADD R11, R10.reuse, UR5 ;  /* 0x000000050a0b7c36 */ /* 0x040fe20008000000 */
[----:B-1----:R-:W-:-:S03]  /*96b0*/  IADD3 R6, P1, PT, R10, R0, RZ ;  /* 0x000000000a067210 */ /* 0x002fc60007f3e0ff */
[C---:B------:R-:W-:Y:S01]  /*96c0*/  VIADD R13, R11.reuse, UR5 ;  /* 0x000000050b0d7c36 */ /* 0x040fe20008000000 */
[----:B------:R1:W-:Y:S01]  /*96d0*/  @P6 STG.E.U8 desc[UR20][R4.64], R17 ;  /* 0x0000001104006986 */ /* 0x0003e2000c101114 */
[-C--:B----4-:R-:W-:Y:S02]  /*96e0*/  IADD3 R8, P6, PT, R11, R0.reuse, RZ ;  /* 0x000000000b087210 */ /* 0x090fe40007fde0ff */
[----:B------:R-:W-:Y:S01]  /*96f0*/  VIADD R14, R13, UR5 ;  /* 0x000000050d0e7c36 */ /* 0x000fe20008000000 */
[-C--:B------:R-:W-:Y:S02]  /*9700*/  LEA.HI.X.SX32 R7, R10, R3.reuse, 0x1, P1 ;  /* 0x000000030a077211 */ /* 0x080fe400008f0eff */
[-C--:B------:R-:W-:Y:S01]  /*9710*/  LEA.HI.X.SX32 R9, R11, R3.reuse, 0x1, P6 ;  /* 0x000000030b097211 */ /* 0x080fe200030f0eff */
[C---:B------:R-:W-:Y:S01]  /*9720*/  VIADD R15, R14.reuse, UR5 ;  /* 0x000000050e0f7c36 */ /* 0x040fe20008000000 */
[-C--:B------:R-:W-:Y:S01]  /*9730*/  IADD3 R10, P1, PT, R13, R0.reuse, RZ ;  /* 0x000000000d0a7210 */ /* 0x080fe20007f3e0ff */
[----:B------:R3:W-:Y:S01]  /*9740*/  @P5 STG.E.U8 desc[UR20][R6.64], R127 ;  /* 0x0000007f06005986 */ /* 0x0007e2000c101114 */
[----:B------:R-:W-:Y:S01]  /*9750*/  IADD3 R12, P6, PT, R14, R0, RZ ;  /* 0x000000000e0c7210 */ /* 0x000fe20007fde0ff */
[----:B------:R-:W-:Y:S01]  /*9760*/  VIADD R16, R15, UR5 ;  /* 0x000000050f107c36 */ /* 0x000fe20008000000 */
[----:B------:R-:W-:-:S02]  /*9770*/  LEA.HI.X.SX32 R11, R13, R3, 0x1, P1 ;  /* 0x000000030d0b7211 */ /* 0x000fc400008f0eff */
[-C--:B------:R-:W-:Y:S02]  /*9780*/  LEA.HI.X.SX32 R13, R14, R3.reuse, 0x1, P6 ;  /* 0x000000030e0d7211 */ /* 0x080fe400030f0eff */
[----:B-1----:R-:W-:Y:S02]  /*9790*/  IADD3 R4, P6, PT, R16, R0, RZ ;  /* 0x0000000010047210 */ /* 0x002fe40007fde0ff */
[----:B------:R-:W-:Y:S02]  /*97a0*/  PRMT R14, R127, 0x9910, RZ ;  /* 0x000099107f0e7816 */ /* 0x000fe400000000ff */
[----:B--2---:R-:W-:Y:S02]  /*97b0*/  ISETP.LT.AND P1, PT, R18, UR4, !P0 ;  /* 0x0000000412007c0c */ /* 0x004fe4000c721270 */
[----:B0-----:R-:W-:Y:S02]  /*97c0*/  ISETP.LT.AND P0, PT, R2, UR6, !P0 ;  /* 0x0000000602007c0c */ /* 0x001fe4000c701270 */
[----:B------:R-:W-:-:S02]  /*97d0*/  LEA.HI.X.SX32 R5, R16, R3, 0x1, P6 ;  /* 0x0000000310057211 */ /* 0x000fc400030f0eff */
[----:B------:R-:W-:Y:S01]  /*97e0*/  IADD3 R2, P6, PT, R15, R0, RZ ;  /* 0x000000000f027210 */ /* 0x000fe20007fde0ff */
[----:B------:R-:W-:Y:S01]  /*97f0*/  IMAD.MOV.U32 R0, RZ, RZ, R14 ;  /* 0x000000ffff007224 */ /* 0x000fe200078e000e */
[----:B------:R-:W-:Y:S02]  /*9800*/  PRMT R17, R129, 0x9910, RZ ;  /* 0x0000991081117816 */ /* 0x000fe400000000ff */
[----:B------:R-:W-:Y:S02]  /*9810*/  LEA.HI.X.SX32 R3, R15, R3, 0x1, P6 ;  /* 0x000000030f037211 */ /* 0x000fe400030f0eff */
[----:B------:R-:W-:Y:S02]  /*9820*/  SHF.R.S32.HI R15, RZ, 0x8, R0 ;  /* 0x00000008ff0f7819 */ /* 0x000fe40000011400 */
[----:B------:R-:W-:-:S03]  /*9830*/  SHF.R.S32.HI R17, RZ, 0x8, R17 ;  /* 0x00000008ff117819 */ /* 0x000fc60000011411 */
[----:B------:R3:W-:Y:S04]  /*9840*/  @P4 STG.E.U8 desc[UR20][R8.64], R15 ;  /* 0x0000000f08004986 */ /* 0x0007e8000c101114 */
[----:B------:R3:W-:Y:S04]  /*9850*/  @P3 STG.E.U8 desc[UR20][R10.64], R129 ;  /* 0x000000810a003986 */ /* 0x0007e8000c101114 */
[----:B------:R3:W-:Y:S04]  /*9860*/  @P2 STG.E.U8 desc[UR20][R12.64], R17 ;  /* 0x000000110c002986 */ /* 0x0007e8000c101114 */
[----:B------:R3:W-:Y:S04]  /*9870*/  @P1 STG.E.U8 desc[UR20][R2.64], R131 ;  /* 0x0000008302001986 */ /* 0x0007e8000c101114 */
[----:B------:R3:W-:Y:S01]  /*9880*/  @P0 STG.E.U8 desc[UR20][R4.64], R19 ;  /* 0x0000001304000986 */ /* 0x0007e2000c101114 */
[----:B------:R-:W-:Y:S06]  /*9890*/  BAR.SYNC.DEFER_BLOCKING 0x0 ;  /* 0x0000000000007b1d */ /* 0x000fec0000010000 */
[----:B------:R-:W-:Y:S05]  /*98a0*/  BRA.U UP0, `(.L_x_19) ;  /* 0x0000000100a07547 */ /* 0x000fea000b800000 */
[----:B------:R-:W0:Y:S01]  /*98b0*/  S2UR UR5, SR_CgaCtaId ;  /* 0x00000000000579c3 */ /* 0x000e220000008800 */
[----:B------:R-:W-:Y:S01]  /*98c0*/  NOP ;  /* 0x0000000000007918 */ /* 0x000fe20000000000 */
[----:B------:R-:W-:Y:S01]  /*98d0*/  UMOV UR4, 0x50 ;  /* 0x0000005000047882 */ /* 0x000fe20000000000 */
[----:B------:R-:W-:Y:S02]  /*98e0*/  IMAD.U32 R0, RZ, RZ, UR15 ;  /* 0x0000000fff007e24 */ /* 0x000fe4000f8e00ff */
[----:B---3--:R-:W-:Y:S02]  /*98f0*/  IMAD.MOV.U32 R3, RZ, RZ, 0xf ;  /* 0x0000000fff037424 */ /* 0x008fe400078e00ff */
[----:B------:R-:W-:Y:S01]  /*9900*/  IMAD.MOV.U32 R7, RZ, RZ, 0x1 ;  /* 0x00000001ff077424 */ /* 0x000fe200078e00ff */
[----:B------:R-:W-:-:S04]  /*9910*/  LOP3.LUT R0, R0, 0xffff, RZ, 0xc0, !PT ;  /* 0x0000ffff00007812 */ /* 0x000fc800078ec0ff */
[----:B------:R-:W-:-:S05]  /*9920*/  SHF.R.U32.HI R0, RZ, 0x5, R0 ;  /* 0x00000005ff007819 */ /* 0x000fca0000011600 */
[----:B------:R-:W-:Y:S01]  /*9930*/  VIADD R2, R0, 0x10 ;  /* 0x0000001000027836 */ /* 0x000fe20000000000 */
[----:B------:R-:W-:Y:S01]  /*9940*/  SHF.L.U32 R0, R3, R0, RZ ;  /* 0x0000000003007219 */ /* 0x000fe200000006ff */
[----:B0-----:R-:W-:-:S03]  /*9950*/  ULEA UR6, UR5, UR4, 0x18 ;  /* 0x0000000405067291 */ /* 0x001fc6000f8ec0ff */
[----:B------:R-:W-:-:S04]  /*9960*/  SHF.L.U32 R3, R7, R2, RZ ;  /* 0x0000000207037219 */ /* 0x000fc800000006ff */
[----:B------:R-:W-:Y:S02]  /*9970*/  LOP3.LUT R0, R3, R0, RZ, 0xfc, !PT ;  /* 0x0000000003007212 */ /* 0x000fe400078efcff */
[----:B------:R-:W0:Y:S02]  /*9980*/  LDS R5, [UR6] ;  /* 0x00000006ff057984 */ /* 0x000e240008000800 */
[C---:B------:R-:W-:Y:S02]  /*9990*/  LOP3.LUT R2, R0.reuse, 0xffff, RZ, 0xc0, !PT ;  /* 0x0000ffff00027812 */ /* 0x040fe400078ec0ff */
[----:B0-----:R-:W-:-:S04]  /*99a0*/  LOP3.LUT R3, R0, 0xffff, R5, 0x80, !PT ;  /* 0x0000ffff00037812 */ /* 0x001fc800078e8005 */
[----:B------:R-:W-:-:S13]  /*99b0*/  ISETP.NE.AND P0, PT, R3, R2, PT ;  /* 0x000000020300720c */ /* 0x000fda0003f05270 */
[----:B------:R-:W-:Y:S05]  /*99c0*/  @P0 BRA `(.L_x_20) ;  /* 0x0000000000500947 */ /* 0x000fea0003800000 */
[----:B------:R-:W-:Y:S02]  /*99d0*/  SHF.R.U32.HI R5, RZ, 0x10, R5 ;  /* 0x00000010ff057819 */ /* 0x000fe40000011605 */
[----:B------:R-:W-:-:S04]  /*99e0*/  SHF.R.U32.HI R2, RZ, 0x10, R0 ;  /* 0x00000010ff027819 */ /* 0x000fc80000011600 */
[----:B------:R-:W-:-:S04]  /*99f0*/  LOP3.LUT R5, R5, R2, RZ, 0xc0, !PT ;  /* 0x0000000205057212 */ /* 0x000fc800078ec0ff */
[----:B------:R-:W-:-:S13]  /*9a00*/  ISETP.NE.AND P0, PT, R5, R2, PT ;  /* 0x000000020500720c */ /* 0x000fda0003f05270 */
[----:B------:R-:W-:Y:S05]  /*9a10*/  @P0 BRA `(.L_x_21) ;  /* 0x0000000000300947 */ /* 0x000fea0003800000 */
[----:B------:R-:W-:Y:S01]  /*9a20*/  R2UR UR4, R0 ;  /* 0x00000000000472ca */ /* 0x000fe200000e0000 */
[----:B------:R-:W-:Y:S01]  /*9a30*/  VOTEU.ANY UR5, UPT, PT ;  /* 0x0000000000057886 */ /* 0x000fe200038e0100 */
[----:B------:R-:W0:Y:S01]  /*9a40*/  S2R R0, SR_LANEID ;  /* 0x0000000000007919 */ /* 0x000e220000000000 */
[----:B------:R-:W-:-:S10]  /*9a50*/  UFLO.U32 UR5, UR5 ;  /* 0x00000005000572bd */ /* 0x000fd400080e0000 */
[----:B------:R-:W-:-:S06]  /*9a60*/  ULOP3.LUT UR4, URZ, UR4, URZ, 0x33, !UPT ;  /* 0x00000004ff047292 */ /* 0x000fcc000f8e33ff */
[----:B------:R-:W-:-:S04]  /*9a70*/  IMAD.U32 R2, RZ, RZ, UR4 ;  /* 0x00000004ff027e24 */ /* 0x000fc8000f8e00ff */
[----:B------:R-:W1:Y:S02]  /*9a80*/  REDUX UR7, R2 ;  /* 0x00000000020773c4 */ /* 0x000e640000000000 */
[----:B------:R2:W-:Y:S01]  /*9a90*/  UTCATOMSWS.AND URZ, UR4 ;  /* 0x0000000400ff79e3 */ /* 0x0005e20008000000 */
[----:B0-----:R-:W-:Y:S01]  /*9aa0*/  ISETP.EQ.U32.AND P0, PT, R0, UR5, PT ;  /* 0x0000000500007c0c */ /* 0x001fe2000bf02070 */
[----:B-1----:R-:W-:-:S12]  /*9ab0*/  IMAD.U32 R0, RZ, RZ, UR7 ;  /* 0x00000007ff007e24 */ /* 0x002fd8000f8e00ff */
[----:B------:R2:W-:Y:S01]  /*9ac0*/  @P0 ATOMS.AND RZ, [UR6], R0 ;  /* 0x00000000ffff098c */ /* 0x0005e2000a800006 */
[----:B------:R-:W-:Y:S05]  /*9ad0*/  BRA `(.L_x_19) ;  /* 0x0000000000147947 */ /* 0x000fea0003800000 */
.L_x_21:
[----:B------:R-:W-:-:S07]  /*9ae0*/  MOV R2, 0x9b00 ;  /* 0x00009b0000027802 */ /* 0x000fce0000000f00 */
[----:B------:R-:W-:Y:S05]  /*9af0*/  CALL.REL.NOINC `($__internal_0_$__cuda_sm10x_tcgen05_guardrail_trap_col_being_dealloced_not_returned_by_alloc) ;  /* 0x00000000005c7944 */ /* 0x000fea0003c00000 */
[----:B------:R-:W-:Y:S05]  /*9b00*/  BRA `(.L_x_19) ;  /* 0x0000000000087947 */ /* 0x000fea0003800000 */
.L_x_20:
[----:B------:R-:W-:-:S07]  /*9b10*/  MOV R2, 0x9b30 ;  /* 0x00009b3000027802 */ /* 0x000fce0000000f00 */
[----:B------:R-:W-:Y:S05]  /*9b20*/  CALL.REL.NOINC `($__internal_2_$__cuda_sm10x_tcgen05_guardrail_trap_unallocated_columns_being_dealloced) ;  /* 0x0000000000687944 */ /* 0x000fea0003c00000 */
.L_x_19:
[----:B------:R-:W-:Y:S01]  /*9b30*/  NOP ;  /* 0x0000000000007918 */ /* 0x000fe20000000000 */
[----:B--2---:R-:W-:Y:S05]  /*9b40*/  EXIT ;  /* 0x000000000000794d */ /* 0x004fea0003800000 */
.L_x_7:
[----:B------:R-:W-:-:S07]  /*9b50*/  IMAD.MOV.U32 R3, RZ, RZ, R2 ;  /* 0x000000ffff037224 */ /* 0x000fce00078e0002 */
.L_x_22:
[----:B0-----:R0:W1:Y:S02]  /*9b60*/  SYNCS.PHASECHK.TRANS64.TRYWAIT P1, [R7+URZ], R3 ;  /* 0x00000003070075a7 */ /* 0x00106400080211ff */
[----:B-1----:R-:W-:Y:S05]  /*9b70*/  @!P1 NANOSLEEP.SYNCS 0x989680 ;  /* 0x009896800000995d */ /* 0x002fea0003900000 */
[----:B------:R-:W1:Y:S02]  /*9b80*/  @!P1 SYNCS.PHASECHK.TRANS64 P1, [R7+URZ], R3 ;  /* 0x00000003070095a7 */ /* 0x000e6400080210ff */
[----:B-1----:R-:W-:Y:S05]  /*9b90*/  @!P1 BRA `(.L_x_22) ;  /* 0xfffffffc00f09947 */ /* 0x002fea000383ffff */
[----:B------:R-:W-:Y:S05]  /*9ba0*/  BRA `(.L_x_6) ;  /* 0xffffff6400e07947 */ /* 0x000fea000383ffff */
.L_x_10:
[----:B------:R-:W-:-:S07]  /*9bb0*/  IMAD.MOV.U32 R3, RZ, RZ, R2 ;  /* 0x000000ffff037224 */ /* 0x000fce00078e0002 */
.L_x_23:
[----:B0-----:R0:W1:Y:S02]  /*9bc0*/  SYNCS.PHASECHK.TRANS64.TRYWAIT P0, [R9+URZ], R3 ;  /* 0x00000003090075a7 */ /* 0x00106400080011ff */
[----:B-1----:R-:W-:Y:S05]  /*9bd0*/  @!P0 NANOSLEEP.SYNCS 0x989680 ;  /* 0x009896800000895d */ /* 0x002fea0003900000 */
[----:B------:R-:W1:Y:S02]  /*9be0*/  @!P0 SYNCS.PHASECHK.TRANS64 P0, [R9+URZ], R3 ;  /* 0x00000003090085a7 */ /* 0x000e6400080010ff */
[----:B-1----:R-:W-:Y:S05]  /*9bf0*/  @!P0 BRA `(.L_x_23) ;  /* 0xfffffffc00f08947 */ /* 0x002fea000383ffff */
[----:B------:R-:W-:Y:S05]  /*9c00*/  BRA `(.L_x_9) ;  /* 0xffffff6800447947 */ /* 0x000fea000383ffff */
.L_x_14:
[----:B------:R-:W0:Y:S02]  /*9c10*/  SYNCS.PHASECHK.TRANS64.TRYWAIT P5, [UR11], R10 ;  /* 0x0000000aff0075a7 */ /* 0x000e2400080a110b */
[----:B0-----:R-:W-:Y:S05]  /*9c20*/  @!P5 BRA `(.L_x_14) ;  /* 0xfffffffc00f8d947 */ /* 0x001fea000383ffff */
[----:B------:R-:W-:Y:S05]  /*9c30*/  BRA `(.L_x_24) ;  /* 0xffffffa000ac7947 */ /* 0x000fea000383ffff */
.L_x_18:
[----:B------:R-:W0:Y:S02]  /*9c40*/  SYNCS.PHASECHK.TRANS64.TRYWAIT P0, [UR11], R3 ;  /* 0x00000003ff0075a7 */ /* 0x000e24000800110b */
[----:B0-----:R-:W-:Y:S05]  /*9c50*/  @!P0 BRA `(.L_x_18) ;  /* 0xfffffffc00f88947 */ /* 0x001fea000383ffff */
[----:B------:R-:W-:Y:S05]  /*9c60*/  BRA `(.L_x_17) ;  /* 0xffffffb400d87947 */ /* 0x000fea000383ffff */
        .weak           $__internal_0_$__cuda_sm10x_tcgen05_guardrail_trap_col_being_dealloced_not_returned_by_alloc
        .type           $__internal_0_$__cuda_sm10x_tcgen05_guardrail_trap_col_being_dealloced_not_returned_by_alloc,@function
        .size           $__internal_0_$__cuda_sm10x_tcgen05_guardrail_trap_col_being_dealloced_not_returned_by_alloc,($__internal_1_$__cuda_sm10x_tcgen05_guardrail_trap_phase_invalid_during_alloc - $__internal_0_$__cuda_sm10x_tcgen05_guardrail_trap_col_being_dealloced_not_returned_by_alloc)
$__internal_0_$__cuda_sm10x_tcgen05_guardrail_trap_col_being_dealloced_not_returned_by_alloc:
[----:B------:R-:W-:Y:S05]  /*9c70*/  BPT.TRAP 0x1 ;  /* 0x000000040000795c */ /* 0x000fea0000300000 */
[----:B------:R-:W-:-:S04]  /*9c80*/  IMAD.MOV.U32 R3, RZ, RZ, 0x0 ;  /* 0x00000000ff037424 */ /* 0x000fc800078e00ff */
[----:B------:R-:W-:Y:S05]  /*9c90*/  RET.REL.NODEC R2 `(matmul_kernel) ;  /* 0xffffff6002d87950 */ /* 0x000fea0003c3ffff */
        .weak           $__internal_1_$__cuda_sm10x_tcgen05_guardrail_trap_phase_invalid_during_alloc
        .type           $__internal_1_$__cuda_sm10x_tcgen05_guardrail_trap_phase_invalid_during_alloc,@function
        .size           $__internal_1_$__cuda_sm10x_tcgen05_guardrail_trap_phase_invalid_during_alloc,($__internal_2_$__cuda_sm10x_tcgen05_guardrail_trap_unallocated_columns_being_dealloced - $__internal_1_$__cuda_sm10x_tcgen05_guardrail_trap_phase_invalid_during_alloc)
$__internal_1_$__cuda_sm10x_tcgen05_guardrail_trap_phase_invalid_during_alloc:
[----:B------:R-:W-:Y:S05]  /*9ca0*/  BPT.TRAP 0x1 ;  /* 0x000000040000795c */ /* 0x000fea0000300000 */
[----:B------:R-:W-:-:S04]  /*9cb0*/  IMAD.MOV.U32 R3, RZ, RZ, 0x0 ;  /* 0x00000000ff037424 */ /* 0x000fc800078e00ff */
[----:B------:R-:W-:Y:S05]  /*9cc0*/  RET.REL.NODEC R2 `(matmul_kernel) ;  /* 0xffffff6002cc7950 */ /* 0x000fea0003c3ffff */
        .weak           $__internal_2_$__cuda_sm10x_tcgen05_guardrail_trap_unallocated_columns_being_dealloced
        .type           $__internal_2_$__cuda_sm10x_tcgen05_guardrail_trap_unallocated_columns_being_dealloced,@function
        .size           $__internal_2_$__cuda_sm10x_tcgen05_guardrail_trap_unallocated_columns_being_dealloced,(.L_x_28 - $__internal_2_$__cuda_sm10x_tcgen05_guardrail_trap_unallocated_columns_being_dealloced)
$__internal_2_$__cuda_sm10x_tcgen05_guardrail_trap_unallocated_columns_being_dealloced:
[----:B------:R-:W-:Y:S05]  /*9cd0*/  BPT.TRAP 0x1 ;  /* 0x000000040000795c */ /* 0x000fea0000300000 */
[----:B------:R-:W-:-:S04]  /*9ce0*/  IMAD.MOV.U32 R3, RZ, RZ, 0x0 ;  /* 0x00000000ff037424 */ /* 0x000fc800078e00ff */
[----:B------:R-:W-:Y:S05]  /*9cf0*/  RET.REL.NODEC R2 `(matmul_kernel) ;  /* 0xffffff6002c07950 */ /* 0x000fea0003c3ffff */
.L_x_25:
[----:B------:R-:W-:-:S00]  /*9d00*/  BRA `(.L_x_25) ;  /* 0xfffffffc00fc7947 */ /* 0x000fc0000383ffff */
[----:B------:R-:W-:-:S00]  /*9d10*/  NOP ;  /* 0x0000000000007918 */ /* 0x000fc00000000000 */
        /* <DEDUP_REMOVED lines=14> */
.L_x_28:


//--------------------- .nv.shared.matmul_kernel  --------------------------
	.section	.nv.shared.matmul_kernel,"aw",@nobits
	.sectionflags	@""
	.align	16
	.zero		1024


//--------------------- .nv.shared.reserved.0     --------------------------
	.section	.nv.shared.reserved.0,"aw",@nobits
	.align	8
	.weak		__nv_reservedSMEM_offset_0_alias
	.size		__nv_reservedSMEM_offset_0_alias, 0, 64
	.other		__nv_reservedSMEM_offset_0_alias,@"STO_CUDA_RESERVED_SHARED STV_DEFAULT"
__nv_reservedSMEM_offset_0_alias:
	.zero		0
.nv.shared.reserved.0:
	.zero		64
	.weak		__nv_reservedSMEM_allocation_phase
	.type		__nv_reservedSMEM_allocation_phase,@object
	.size		__nv_reservedSMEM_allocation_phase,(.L_0 - __nv_reservedSMEM_allocation_phase)
__nv_reservedSMEM_allocation_phase:
	.zero		1
.L_0:
	.zero		7
	.weak		__nv_reservedSMEM_devtool_atexit_pc
	.type		__nv_reservedSMEM_devtool_atexit_pc,@object
	.size		__nv_reservedSMEM_devtool_atexit_pc,(__nv_reservedSMEM_allocation_mask - __nv_reservedSMEM_devtool_atexit_pc)
__nv_reservedSMEM_devtool_atexit_pc:
	.zero		8
	.weak		__nv_reservedSMEM_allocation_mask
	.type		__nv_reservedSMEM_allocation_mask,@object
	.size		__nv_reservedSMEM_allocation_mask,(.L_2 - __nv_reservedSMEM_allocation_mask)
__nv_reservedSMEM_allocation_mask:
	.zero		4
.L_2:
	.zero		4
	.weak		__nv_reservedSMEM_tmem_allocation_pipeline_mbarrier
	.type		__nv_reservedSMEM_tmem_allocation_pipeline_mbarrier,@object
	.size		__nv_reservedSMEM_tmem_allocation_pipeline_mbarrier,(__nv_reservedSMEM_tmem_allocation_pipeline_mbarrier_parity - __nv_reservedSMEM_tmem_allocation_pipeline_mbarrier)
__nv_reservedSMEM_tmem_allocation_pipeline_mbarrier:
	.zero		8
	.weak		__nv_reservedSMEM_tmem_allocation_pipeline_mbarrier_parity
	.type		__nv_reservedSMEM_tmem_allocation_pipeline_mbarrier_parity,@object
	.size		__nv_reservedSMEM_tmem_allocation_pipeline_mbarrier_parity,(.L_4 - __nv_reservedSMEM_tmem_allocation_pipeline_mbarrier_parity)
__nv_reservedSMEM_tmem_allocation_pipeline_mbarrier_parity:
	.zero		4
.L_4:


//--------------------- .nv.constant0.matmul_kernel --------------------------
	.section	.nv.constant0.matmul_kernel,"a",@progbits
	.sectionflags	@""
	.align	4
.nv.constant0.matmul_kernel:
	.zero		976


//--------------------- SYMBOLS --------------------------

	.type		.nv.reservedSmem.offset0,@object
	.size		.nv.reservedSmem.offset0,0x4
	.type		.nv.reservedSmem.cap,@object
	.size		.nv.reservedSmem.cap,0x4
